// auto-generated by cutlass_sweep.gemm — config: {"arch": "sm_90", "cluster_m": 1, "cluster_n": 1, "dtype": "fp16", "dtype_b": "fp16", "layout": "nt", "stages": 7, "tile_k": 64, "tile_m": 128, "tile_n": 64}
#include "cutlass/cutlass.h"
#include "cutlass/gemm/collective/collective_builder.hpp"
#include "cutlass/gemm/device/gemm_universal_adapter.h"
#include "cutlass/gemm/kernel/gemm_universal.hpp"
#include "cutlass/epilogue/collective/collective_builder.hpp"

using ElemA = cutlass::half_t;
using ElemB = cutlass::half_t;
using ElemCD = cutlass::half_t;
using Acc  = float;
using TileShape    = cute::Shape<cute::_128, cute::_64, cute::_64>;
using ClusterShape = cute::Shape<cute::_1, cute::_1, cute::_1>;

using CollectiveEpilogue = typename cutlass::epilogue::collective::CollectiveBuilder<
    cutlass::arch::Sm90, cutlass::arch::OpClassTensorOp,
    TileShape, ClusterShape,
    cutlass::epilogue::collective::EpilogueTileAuto,
    Acc, Acc,
    ElemCD, cutlass::layout::RowMajor, 128 / cutlass::sizeof_bits<ElemCD>::value,
    ElemCD, cutlass::layout::RowMajor, 128 / cutlass::sizeof_bits<ElemCD>::value,
    cutlass::epilogue::collective::EpilogueScheduleAuto
  >::CollectiveOp;

using CollectiveMainloop = typename cutlass::gemm::collective::CollectiveBuilder<
    cutlass::arch::Sm90, cutlass::arch::OpClassTensorOp,
    ElemA, cutlass::layout::RowMajor, 128 / cutlass::sizeof_bits<ElemA>::value,
    ElemB, cutlass::layout::ColumnMajor, 128 / cutlass::sizeof_bits<ElemB>::value,
    Acc,
    TileShape, ClusterShape,
    cutlass::gemm::collective::StageCount<7>,
    cutlass::gemm::collective::KernelScheduleAuto
  >::CollectiveOp;

using GemmKernel = cutlass::gemm::kernel::GemmUniversal<
    cute::Shape<int,int,int,int>,
    CollectiveMainloop,
    CollectiveEpilogue
>;
using Gemm = cutlass::gemm::device::GemmUniversalAdapter<GemmKernel>;

// Force the device kernel symbol into the cubin without needing a host main.
auto* _anchor = &cutlass::device_kernel<GemmKernel>;


// ===== COMPILED SASS (sm_90a) =====

	.target	sm_90a

	.elftype	@"ET_EXEC"


//--------------------- .note.nv.tkinfo           --------------------------
	.section	.note.nv.tkinfo,"",@"SHT_NOTE"
	.sectionflags	@"SHF_NOTE_NV_TKINFO"
	.tkinfo
        /*0018*/ 	.word	0x00000002
        /*0030*/ 	.string	""
        /*0030*/ 	.string	"ptxas"
        /*0030*/ 	.string	"Cuda compilation tools, release 13.0, V13.0.88"
        /*0030*/ 	.string	"Build cuda_13.0.r13.0/compiler.36424714_0"
        /*0030*/ 	.string	"-arch sm_90a -m 64 "



//--------------------- .note.nv.cuinfo           --------------------------
	.section	.note.nv.cuinfo,"",@"SHT_NOTE"
	.sectionflags	@"SHF_NOTE_NV_CUINFO"
        /*0018*/ 	.short	0x0002
        /*001a*/ 	.short	0x005a
        /*001c*/ 	.short	0x0082
	.zero		2


//--------------------- .nv.info                  --------------------------
	.section	.nv.info,"",@"SHT_CUDA_INFO"
	.align	4


	//----- nvinfo : EIATTR_REGCOUNT
	.align		4
        /*0000*/ 	.byte	0x04, 0x2f
        /*0002*/ 	.short	(.L_15 - .L_14)
	.align		4
.L_14:
        /*0004*/ 	.word	index@(_ZN7cutlass13device_kernelINS_4gemm6kernel13GemmUniversalIN4cute5tupleIJiiiiEEENS1_10collective13CollectiveMmaINS1_34MainloopSm90TmaGmmaWarpSpecializedILi7ENS5_IJNS4_1CILi1EEESB_SB_EEENS1_35KernelTmaWarpSpecializedCooperativeEEENS5_IJNSA_ILi128EEENSA_ILi64EEESG_EEENS_6half_tENS5_IJlSB_lEEESI_SJ_NS4_8TiledMMAINS4_8MMA_AtomIJNS4_4SM904GMMA25MMA_64x64x16_F32F16F16_SSILNSN_5MajorE0ELSP_0ELNSN_7ScaleInE1ELSQ_1EEEEEENS4_6LayoutINS5_IJNSA_ILi2EEESB_SB_EEENS5_IJSB_NSA_ILi0EEESW_EEEEENS5_IJNS4_10UnderscoreESZ_SZ_EEEEENS4_13SM90_TMA_LOADENS4_14ComposedLayoutINS4_7SwizzleILi3ELi4ELi3EEENS4_18smem_ptr_flag_bitsILi16EEENST_INS5_IJNSA_ILi8EEESG_EEENS5_IJSG_SB_EEEEEEEvNS4_8identityES12_S1C_vS1D_EENS_8epilogue10collective6detail29Sm90TmaWarpSpecializedAdapterINS1G_15DefaultEpilogueISI_SJ_SJ_NS1F_6thread17LinearCombinationISI_Li1EffLNS1K_9ScaleType4KindE0ELNS_15FloatRoundStyleE2ESI_EENS1_15EpilogueDefaultEEEEEvvEEEEvNT_6ParamsE)
        /*0008*/ 	.word	0x000000a8


	//----- nvinfo : EIATTR_FRAME_SIZE
	.align		4
.L_15:
        /*000c*/ 	.byte	0x04, 0x11
        /*000e*/ 	.short	(.L_17 - .L_16)
	.align		4
.L_16:
        /*0010*/ 	.word	index@(_ZN7cutlass13device_kernelINS_4gemm6kernel13GemmUniversalIN4cute5tupleIJiiiiEEENS1_10collective13CollectiveMmaINS1_34MainloopSm90TmaGmmaWarpSpecializedILi7ENS5_IJNS4_1CILi1EEESB_SB_EEENS1_35KernelTmaWarpSpecializedCooperativeEEENS5_IJNSA_ILi128EEENSA_ILi64EEESG_EEENS_6half_tENS5_IJlSB_lEEESI_SJ_NS4_8TiledMMAINS4_8MMA_AtomIJNS4_4SM904GMMA25MMA_64x64x16_F32F16F16_SSILNSN_5MajorE0ELSP_0ELNSN_7ScaleInE1ELSQ_1EEEEEENS4_6LayoutINS5_IJNSA_ILi2EEESB_SB_EEENS5_IJSB_NSA_ILi0EEESW_EEEEENS5_IJNS4_10UnderscoreESZ_SZ_EEEEENS4_13SM90_TMA_LOADENS4_14ComposedLayoutINS4_7SwizzleILi3ELi4ELi3EEENS4_18smem_ptr_flag_bitsILi16EEENST_INS5_IJNSA_ILi8EEESG_EEENS5_IJSG_SB_EEEEEEEvNS4_8identityES12_S1C_vS1D_EENS_8epilogue10collective6detail29Sm90TmaWarpSpecializedAdapterINS1G_15DefaultEpilogueISI_SJ_SJ_NS1F_6thread17LinearCombinationISI_Li1EffLNS1K_9ScaleType4KindE0ELNS_15FloatRoundStyleE2ESI_EENS1_15EpilogueDefaultEEEEEvvEEEEvNT_6ParamsE)
        /*0014*/ 	.word	0x00000000


	//----- nvinfo : EIATTR_MIN_STACK_SIZE
	.align		4
.L_17:
        /*0018*/ 	.byte	0x04, 0x12
        /*001a*/ 	.short	(.L_19 - .L_18)
	.align		4
.L_18:
        /*001c*/ 	.word	index@(_ZN7cutlass13device_kernelINS_4gemm6kernel13GemmUniversalIN4cute5tupleIJiiiiEEENS1_10collective13CollectiveMmaINS1_34MainloopSm90TmaGmmaWarpSpecializedILi7ENS5_IJNS4_1CILi1EEESB_SB_EEENS1_35KernelTmaWarpSpecializedCooperativeEEENS5_IJNSA_ILi128EEENSA_ILi64EEESG_EEENS_6half_tENS5_IJlSB_lEEESI_SJ_NS4_8TiledMMAINS4_8MMA_AtomIJNS4_4SM904GMMA25MMA_64x64x16_F32F16F16_SSILNSN_5MajorE0ELSP_0ELNSN_7ScaleInE1ELSQ_1EEEEEENS4_6LayoutINS5_IJNSA_ILi2EEESB_SB_EEENS5_IJSB_NSA_ILi0EEESW_EEEEENS5_IJNS4_10UnderscoreESZ_SZ_EEEEENS4_13SM90_TMA_LOADENS4_14ComposedLayoutINS4_7SwizzleILi3ELi4ELi3EEENS4_18smem_ptr_flag_bitsILi16EEENST_INS5_IJNSA_ILi8EEESG_EEENS5_IJSG_SB_EEEEEEEvNS4_8identityES12_S1C_vS1D_EENS_8epilogue10collective6detail29Sm90TmaWarpSpecializedAdapterINS1G_15DefaultEpilogueISI_SJ_SJ_NS1F_6thread17LinearCombinationISI_Li1EffLNS1K_9ScaleType4KindE0ELNS_15FloatRoundStyleE2ESI_EENS1_15EpilogueDefaultEEEEEvvEEEEvNT_6ParamsE)
        /*0020*/ 	.word	0x00000000
.L_19:


//--------------------- .nv.compat                --------------------------
	.section	.nv.compat,"",@"SHT_CUDA_COMPAT_INFO"
	.align	4
        /*0000*/ 	.byte	0x02, 0x09, 0x01, 0x00, 0x02, 0x02, 0x04, 0x00, 0x02, 0x05, 0x05, 0x00, 0x03, 0x07, 0x01, 0x01
        /*0010*/ 	.byte	0x02, 0x03, 0x01, 0x00, 0x02, 0x06, 0x01, 0x00, 0x04, 0x0b, 0x08, 0x00, 0x00, 0x00, 0x00, 0x00
        /*0020*/ 	.byte	0x00, 0x00, 0x00, 0x00


//--------------------- .nv.info._ZN7cutlass13device_kernelINS_4gemm6kernel13GemmUniversalIN4cute5tupleIJiiiiEEENS1_10collective13CollectiveMmaINS1_34MainloopSm90TmaGmmaWarpSpecializedILi7ENS5_IJNS4_1CILi1EEESB_SB_EEENS1_35KernelTmaWarpSpecializedCooperativeEEENS5_IJNSA_ILi128EEENSA_ILi64EEESG_EEENS_6half_tENS5_IJlSB_lEEESI_SJ_NS4_8TiledMMAINS4_8MMA_AtomIJNS4_4SM904GMMA25MMA_64x64x16_F32F16F16_SSILNSN_5MajorE0ELSP_0ELNSN_7ScaleInE1ELSQ_1EEEEEENS4_6LayoutINS5_IJNSA_ILi2EEESB_SB_EEENS5_IJSB_NSA_ILi0EEESW_EEEEENS5_IJNS4_10UnderscoreESZ_SZ_EEEEENS4_13SM90_TMA_LOADENS4_14ComposedLayoutINS4_7SwizzleILi3ELi4ELi3EEENS4_18smem_ptr_flag_bitsILi16EEENST_INS5_IJNSA_ILi8EEESG_EEENS5_IJSG_SB_EEEEEEEvNS4_8identityES12_S1C_vS1D_EENS_8epilogue10collective6detail29Sm90TmaWarpSpecializedAdapterINS1G_15DefaultEpilogueISI_SJ_SJ_NS1F_6thread17LinearCombinationISI_Li1EffLNS1K_9ScaleType4KindE0ELNS_15FloatRoundStyleE2ESI_EENS1_15EpilogueDefaultEEEEEvvEEEEvNT_6ParamsE --------------------------
	.section	.nv.info._ZN7cutlass13device_kernelINS_4gemm6kernel13GemmUniversalIN4cute5tupleIJiiiiEEENS1_10collective13CollectiveMmaINS1_34MainloopSm90TmaGmmaWarpSpecializedILi7ENS5_IJNS4_1CILi1EEESB_SB_EEENS1_35KernelTmaWarpSpecializedCooperativeEEENS5_IJNSA_ILi128EEENSA_ILi64EEESG_EEENS_6half_tENS5_IJlSB_lEEESI_SJ_NS4_8TiledMMAINS4_8MMA_AtomIJNS4_4SM904GMMA25MMA_64x64x16_F32F16F16_SSILNSN_5MajorE0ELSP_0ELNSN_7ScaleInE1ELSQ_1EEEEEENS4_6LayoutINS5_IJNSA_ILi2EEESB_SB_EEENS5_IJSB_NSA_ILi0EEESW_EEEEENS5_IJNS4_10UnderscoreESZ_SZ_EEEEENS4_13SM90_TMA_LOADENS4_14ComposedLayoutINS4_7SwizzleILi3ELi4ELi3EEENS4_18smem_ptr_flag_bitsILi16EEENST_INS5_IJNSA_ILi8EEESG_EEENS5_IJSG_SB_EEEEEEEvNS4_8identityES12_S1C_vS1D_EENS_8epilogue10collective6detail29Sm90TmaWarpSpecializedAdapterINS1G_15DefaultEpilogueISI_SJ_SJ_NS1F_6thread17LinearCombinationISI_Li1EffLNS1K_9ScaleType4KindE0ELNS_15FloatRoundStyleE2ESI_EENS1_15EpilogueDefaultEEEEEvvEEEEvNT_6ParamsE,"",@"SHT_CUDA_INFO"
	.sectionflags	@""
	.align	4


	//----- nvinfo : EIATTR_CUDA_API_VERSION
	.align		4
        /*0000*/ 	.byte	0x04, 0x37
        /*0002*/ 	.short	(.L_21 - .L_20)
.L_20:
        /*0004*/ 	.word	0x00000082


	//----- nvinfo : EIATTR_KPARAM_INFO
	.align		4
.L_21:
        /*0008*/ 	.byte	0x04, 0x17
        /*000a*/ 	.short	(.L_23 - .L_22)
.L_22:
        /*000c*/ 	.word	0x00000000
        /*0010*/ 	.short	0x0000
        /*0012*/ 	.short	0x0070
        /*0014*/ 	.byte	0x00, 0xf0, 0x01, 0x10


	//----- nvinfo : EIATTR_SPARSE_MMA_MASK
	.align		4
.L_23:
        /*0018*/ 	.byte	0x03, 0x50
        /*001a*/ 	.short	0x0000


	//----- nvinfo : EIATTR_MAXREG_COUNT
	.align		4
        /*001c*/ 	.byte	0x03, 0x1b
        /*001e*/ 	.short	0x00a8


	//----- nvinfo : EIATTR_NUM_BARRIERS
	.align		4
        /*0020*/ 	.byte	0x02, 0x4c
        /*0022*/ 	.byte	0x01
	.zero		1


	//----- nvinfo : EIATTR_EXTERNS
	.align		4
        /*0024*/ 	.byte	0x04, 0x0f
        /*0026*/ 	.short	(.L_25 - .L_24)


	//   ....[0]....
	.align		4
.L_24:
        /*0028*/ 	.word	index@(__assertfail)


	//----- nvinfo : EIATTR_MERCURY_ISA_VERSION
	.align		4
.L_25:
        /*002c*/ 	.byte	0x03, 0x5f
        /*002e*/ 	.short	0x0101


	//----- nvinfo : EIATTR_INT_WARP_WIDE_INSTR_OFFSETS
	.align		4
        /*0030*/ 	.byte	0x04, 0x31
        /*0032*/ 	.short	(.L_27 - .L_26)


	//   ....[0]....
.L_26:
        /*0034*/ 	.word	0x00000410


	//   ....[1]....
        /*0038*/ 	.word	0x00000440


	//   ....[2]....
        /*003c*/ 	.word	0x00000520


	//----- nvinfo : EIATTR_COOP_GROUP_MASK_REGIDS
	.align		4
.L_27:
        /*0040*/ 	.byte	0x04, 0x29
        /*0042*/ 	.short	(.L_29 - .L_28)


	//   ....[0]....
.L_28:
        /*0044*/ 	.word	0xffffffff


	//   ....[1]....
        /*0048*/ 	.word	0xffffffff


	//   ....[2]....
        /*004c*/ 	.word	0xffffffff


	//   ....[3]....
        /*0050*/ 	.word	0xffffffff


	//   ....[4]....
        /*0054*/ 	.word	0xffffffff


	//----- nvinfo : EIATTR_COOP_GROUP_INSTR_OFFSETS
	.align		4
.L_29:
        /*0058*/ 	.byte	0x04, 0x28
        /*005a*/ 	.short	(.L_31 - .L_30)


	//   ....[0]....
.L_30:
        /*005c*/ 	.word	0x00000060


	//   ....[1]....
        /*0060*/ 	.word	0x00000070


	//   ....[2]....
        /*0064*/ 	.word	0x00000130


	//   ....[3]....
        /*0068*/ 	.word	0x00000320


	//   ....[4]....
        /*006c*/ 	.word	0x00000fd0


	//----- nvinfo : EIATTR_REG_RECONFIG
	.align		4
.L_31:
        /*0070*/ 	.byte	0x01, 0x54
	.zero		2


	//----- nvinfo : EIATTR_SYSCALL_OFFSETS
	.align		4
        /*0074*/ 	.byte	0x04, 0x46
        /*0076*/ 	.short	(.L_33 - .L_32)


	//   ....[0]....
.L_32:
        /*0078*/ 	.word	0x00001190


	//----- nvinfo : EIATTR_MBARRIER_INSTR_OFFSETS
	.align		4
.L_33:
        /*007c*/ 	.byte	0x04, 0x39
        /*007e*/ 	.short	(.L_35 - .L_34)


	//   ....[0]....
.L_34:
        /*0080*/ 	.word	0x00000230
        /*0084*/ 	.word	0x000000ff
        /*0088*/ 	.word	0x00000000
        /*008c*/ 	.short	0x0100
        /*008e*/ 	.byte	0x08
	.zero		1


	//   ....[1]....
        /*0090*/ 	.word	0x00000240
        /*0094*/ 	.word	0x000000ff
        /*0098*/ 	.word	0x00000038
        /*009c*/ 	.short	0x0100
        /*009e*/ 	.byte	0x08
	.zero		1


	//   ....[2]....
        /*00a0*/ 	.word	0x00000250
        /*00a4*/ 	.word	0x000000ff
        /*00a8*/ 	.word	0x00000008
        /*00ac*/ 	.short	0x0100
        /*00ae*/ 	.byte	0x08
	.zero		1


	//   ....[3]....
        /*00b0*/ 	.word	0x00000260
        /*00b4*/ 	.word	0x000000ff
        /*00b8*/ 	.word	0x00000040
        /*00bc*/ 	.short	0x0100
        /*00be*/ 	.byte	0x08
	.zero		1


	//   ....[4]....
        /*00c0*/ 	.word	0x00000270
        /*00c4*/ 	.word	0x000000ff
        /*00c8*/ 	.word	0x00000010
        /*00cc*/ 	.short	0x0100
        /*00ce*/ 	.byte	0x08
	.zero		1


	//   ....[5]....
        /*00d0*/ 	.word	0x00000280
        /*00d4*/ 	.word	0x000000ff
        /*00d8*/ 	.word	0x00000048
        /*00dc*/ 	.short	0x0100
        /*00de*/ 	.byte	0x08
	.zero		1


	//   ....[6]....
        /*00e0*/ 	.word	0x00000290
        /*00e4*/ 	.word	0x000000ff
        /*00e8*/ 	.word	0x00000018
        /*00ec*/ 	.short	0x0100
        /*00ee*/ 	.byte	0x08
	.zero		1


	//   ....[7]....
        /*00f0*/ 	.word	0x000002a0
        /*00f4*/ 	.word	0x000000ff
        /*00f8*/ 	.word	0x00000050
        /*00fc*/ 	.short	0x0100
        /*00fe*/ 	.byte	0x08
	.zero		1


	//   ....[8]....
        /*0100*/ 	.word	0x000002b0
        /*0104*/ 	.word	0x000000ff
        /*0108*/ 	.word	0x00000020
        /*010c*/ 	.short	0x0100
        /*010e*/ 	.byte	0x08
	.zero		1


	//   ....[9]....
        /*0110*/ 	.word	0x000002c0
        /*0114*/ 	.word	0x000000ff
        /*0118*/ 	.word	0x00000058
        /*011c*/ 	.short	0x0100
        /*011e*/ 	.byte	0x08
	.zero		1


	//   ....[10]....
        /*0120*/ 	.word	0x000002d0
        /*0124*/ 	.word	0x000000ff
        /*0128*/ 	.word	0x00000028
        /*012c*/ 	.short	0x0100
        /*012e*/ 	.byte	0x08
	.zero		1


	//   ....[11]....
        /*0130*/ 	.word	0x000002e0
        /*0134*/ 	.word	0x000000ff
        /*0138*/ 	.word	0x00000060
        /*013c*/ 	.short	0x0100
        /*013e*/ 	.byte	0x08
	.zero		1


	//   ....[12]....
        /*0140*/ 	.word	0x000002f0
        /*0144*/ 	.word	0x000000ff
        /*0148*/ 	.word	0x00000030
        /*014c*/ 	.short	0x0100
        /*014e*/ 	.byte	0x08
	.zero		1


	//   ....[13]....
        /*0150*/ 	.word	0x00000300
        /*0154*/ 	.word	0x000000ff
        /*0158*/ 	.word	0x00000068
        /*015c*/ 	.short	0x0100
        /*015e*/ 	.byte	0x08
	.zero		1


	//   ....[14]....
        /*0160*/ 	.word	0x00000590
        /*0164*/ 	.word	0x000000ff
        /*0168*/ 	.word	0x00000080
        /*016c*/ 	.short	0x0100
        /*016e*/ 	.byte	0x06
	.zero		1


	//   ....[15]....
        /*0170*/ 	.word	0x000005f0
        /*0174*/ 	.word	0x000000ff
        /*0178*/ 	.word	0x00000088
        /*017c*/ 	.short	0x0100
        /*017e*/ 	.byte	0x06
	.zero		1


	//   ....[16]....
        /*0180*/ 	.word	0x00001210
        /*0184*/ 	.word	0x00000003
        /*0188*/ 	.word	0x00000000
        /*018c*/ 	.short	0x010a
        /*018e*/ 	.byte	0x3f
	.zero		1


	//   ....[17]....
        /*0190*/ 	.word	0x00001250
        /*0194*/ 	.word	0x00000003
        /*0198*/ 	.word	0x00000000
        /*019c*/ 	.short	0x010a
        /*019e*/ 	.byte	0x3f
	.zero		1


	//   ....[18]....
        /*01a0*/ 	.word	0x000015f0
        /*01a4*/ 	.word	0x000000ff
        /*01a8*/ 	.word	0x00000000
        /*01ac*/ 	.short	0x010a
        /*01ae*/ 	.byte	0x08
	.zero		1


	//   ....[19]....
        /*01b0*/ 	.word	0x00001630
        /*01b4*/ 	.word	0x000000ff
        /*01b8*/ 	.word	0x00000000
        /*01bc*/ 	.short	0x010a
        /*01be*/ 	.byte	0x08
	.zero		1


	//   ....[20]....
        /*01c0*/ 	.word	0x00001890
        /*01c4*/ 	.word	0x000000ff
        /*01c8*/ 	.word	0x00000000
        /*01cc*/ 	.short	0x0101
        /*01ce*/ 	.byte	0x08
	.zero		1


	//   ....[21]....
        /*01d0*/ 	.word	0x00001ab0
        /*01d4*/ 	.word	0x000000ff
        /*01d8*/ 	.word	0x00000000
        /*01dc*/ 	.short	0x0101
        /*01de*/ 	.byte	0x04
	.zero		1


	//   ....[22]....
        /*01e0*/ 	.word	0x00005060
        /*01e4*/ 	.word	0x0000000e
        /*01e8*/ 	.word	0x00000038
        /*01ec*/ 	.short	0x010a
        /*01ee*/ 	.byte	0x3f
	.zero		1


	//   ....[23]....
        /*01f0*/ 	.word	0x00005440
        /*01f4*/ 	.word	0x00000006
        /*01f8*/ 	.word	0x00000088
        /*01fc*/ 	.short	0x0101
        /*01fe*/ 	.byte	0x3f
	.zero		1


	//   ....[24]....
        /*0200*/ 	.word	0x00005b30
        /*0204*/ 	.word	0x00000007
        /*0208*/ 	.word	0x00000000
        /*020c*/ 	.short	0x010a
        /*020e*/ 	.byte	0x3f
	.zero		1


	//   ....[25]....
        /*0210*/ 	.word	0x00005bb0
        /*0214*/ 	.word	0x00000009
        /*0218*/ 	.word	0x00000000
        /*021c*/ 	.short	0x010a
        /*021e*/ 	.byte	0x3f
	.zero		1


	//   ....[26]....
        /*0220*/ 	.word	0x00005c40
        /*0224*/ 	.word	0x00000006
        /*0228*/ 	.word	0x00000000
        /*022c*/ 	.short	0x010a
        /*022e*/ 	.byte	0x3f
	.zero		1


	//   ....[27]....
        /*0230*/ 	.word	0x00005cd0
        /*0234*/ 	.word	0x00000009
        /*0238*/ 	.word	0x00000000
        /*023c*/ 	.short	0x010a
        /*023e*/ 	.byte	0x3f
	.zero		1


	//   ....[28]....
        /*0240*/ 	.word	0x00005d60
        /*0244*/ 	.word	0x00000006
        /*0248*/ 	.word	0x00000000
        /*024c*/ 	.short	0x010a
        /*024e*/ 	.byte	0x3f
	.zero		1


	//   ....[29]....
        /*0250*/ 	.word	0x00005df0
        /*0254*/ 	.word	0x00000009
        /*0258*/ 	.word	0x00000000
        /*025c*/ 	.short	0x010a
        /*025e*/ 	.byte	0x3f
	.zero		1


	//   ....[30]....
        /*0260*/ 	.word	0x00005e80
        /*0264*/ 	.word	0x00000003
        /*0268*/ 	.word	0x00000000
        /*026c*/ 	.short	0x010a
        /*026e*/ 	.byte	0x3f
	.zero		1


	//   ....[31]....
        /*0270*/ 	.word	0x00005ee0
        /*0274*/ 	.word	0x00000003
        /*0278*/ 	.word	0x00000000
        /*027c*/ 	.short	0x010a
        /*027e*/ 	.byte	0x3f
	.zero		1


	//   ....[32]....
        /*0280*/ 	.word	0x00005f40
        /*0284*/ 	.word	0x00000004
        /*0288*/ 	.word	0x00000000
        /*028c*/ 	.short	0x010a
        /*028e*/ 	.byte	0x3f
	.zero		1


	//   ....[33]....
        /*0290*/ 	.word	0x00006010
        /*0294*/ 	.word	0x0000000e
        /*0298*/ 	.word	0x00000038
        /*029c*/ 	.short	0x010a
        /*029e*/ 	.byte	0x3f
	.zero		1


	//   ....[34]....
        /*02a0*/ 	.word	0x000060e0
        /*02a4*/ 	.word	0x00000007
        /*02a8*/ 	.word	0x00000000
        /*02ac*/ 	.short	0x010a
        /*02ae*/ 	.byte	0x3f
	.zero		1


	//   ....[35]....
        /*02b0*/ 	.word	0x00006130
        /*02b4*/ 	.word	0x00000009
        /*02b8*/ 	.word	0x00000000
        /*02bc*/ 	.short	0x010a
        /*02be*/ 	.byte	0x3f
	.zero		1


	//   ....[36]....
        /*02c0*/ 	.word	0x00006180
        /*02c4*/ 	.word	0x00000006
        /*02c8*/ 	.word	0x00000000
        /*02cc*/ 	.short	0x010a
        /*02ce*/ 	.byte	0x3f
	.zero		1


	//   ....[37]....
        /*02d0*/ 	.word	0x000061d0
        /*02d4*/ 	.word	0x00000009
        /*02d8*/ 	.word	0x00000000
        /*02dc*/ 	.short	0x010a
        /*02de*/ 	.byte	0x3f
	.zero		1


	//   ....[38]....
        /*02e0*/ 	.word	0x00006220
        /*02e4*/ 	.word	0x00000006
        /*02e8*/ 	.word	0x00000000
        /*02ec*/ 	.short	0x010a
        /*02ee*/ 	.byte	0x3f
	.zero		1


	//   ....[39]....
        /*02f0*/ 	.word	0x00006270
        /*02f4*/ 	.word	0x00000009
        /*02f8*/ 	.word	0x00000000
        /*02fc*/ 	.short	0x010a
        /*02fe*/ 	.byte	0x3f
	.zero		1


	//----- nvinfo : EIATTR_NUM_MBARRIERS
	.align		4
.L_35:
        /*0300*/ 	.byte	0x03, 0x38
        /*0302*/ 	.short	0x0010


	//----- nvinfo : EIATTR_EXIT_INSTR_OFFSETS
	.align		4
        /*0304*/ 	.byte	0x04, 0x1c
        /*0306*/ 	.short	(.L_37 - .L_36)


	//   ....[0]....
.L_36:
        /*0308*/ 	.word	0x00000640


	//   ....[1]....
        /*030c*/ 	.word	0x00000f00


	//   ....[2]....
        /*0310*/ 	.word	0x000046d0


	//   ....[3]....
        /*0314*/ 	.word	0x00004d00


	//   ....[4]....
        /*0318*/ 	.word	0x00005ed0


	//----- nvinfo : EIATTR_MAX_THREADS
	.align		4
.L_37:
        /*031c*/ 	.byte	0x04, 0x05
        /*031e*/ 	.short	(.L_39 - .L_38)
.L_38:
        /*0320*/ 	.word	0x00000180
        /*0324*/ 	.word	0x00000001
        /*0328*/ 	.word	0x00000001


	//----- nvinfo : EIATTR_CRS_STACK_SIZE
	.align		4
.L_39:
        /*032c*/ 	.byte	0x04, 0x1e
        /*032e*/ 	.short	(.L_41 - .L_40)
.L_40:
        /*0330*/ 	.word	0x00000000


	//----- nvinfo : EIATTR_CBANK_PARAM_SIZE
	.align		4
.L_41:
        /*0334*/ 	.byte	0x03, 0x19
        /*0336*/ 	.short	0x0470


	//----- nvinfo : EIATTR_PARAM_CBANK
	.align		4
        /*0338*/ 	.byte	0x04, 0x0a
        /*033a*/ 	.short	(.L_43 - .L_42)
	.align		4
.L_42:
        /*033c*/ 	.word	index@(.nv.constant0._ZN7cutlass13device_kernelINS_4gemm6kernel13GemmUniversalIN4cute5tupleIJiiiiEEENS1_10collective13CollectiveMmaINS1_34MainloopSm90TmaGmmaWarpSpecializedILi7ENS5_IJNS4_1CILi1EEESB_SB_EEENS1_35KernelTmaWarpSpecializedCooperativeEEENS5_IJNSA_ILi128EEENSA_ILi64EEESG_EEENS_6half_tENS5_IJlSB_lEEESI_SJ_NS4_8TiledMMAINS4_8MMA_AtomIJNS4_4SM904GMMA25MMA_64x64x16_F32F16F16_SSILNSN_5MajorE0ELSP_0ELNSN_7ScaleInE1ELSQ_1EEEEEENS4_6LayoutINS5_IJNSA_ILi2EEESB_SB_EEENS5_IJSB_NSA_ILi0EEESW_EEEEENS5_IJNS4_10UnderscoreESZ_SZ_EEEEENS4_13SM90_TMA_LOADENS4_14ComposedLayoutINS4_7SwizzleILi3ELi4ELi3EEENS4_18smem_ptr_flag_bitsILi16EEENST_INS5_IJNSA_ILi8EEESG_EEENS5_IJSG_SB_EEEEEEEvNS4_8identityES12_S1C_vS1D_EENS_8epilogue10collective6detail29Sm90TmaWarpSpecializedAdapterINS1G_15DefaultEpilogueISI_SJ_SJ_NS1F_6thread17LinearCombinationISI_Li1EffLNS1K_9ScaleType4KindE0ELNS_15FloatRoundStyleE2ESI_EENS1_15EpilogueDefaultEEEEEvvEEEEvNT_6ParamsE)
        /*0340*/ 	.short	0x0210
        /*0342*/ 	.short	0x0470


	//----- nvinfo : EIATTR_SW_WAR
	.align		4
.L_43:
        /*0344*/ 	.byte	0x04, 0x36
        /*0346*/ 	.short	(.L_45 - .L_44)
.L_44:
        /*0348*/ 	.word	0x00000008
.L_45:


//--------------------- .nv.callgraph             --------------------------
	.section	.nv.callgraph,"",@"SHT_CUDA_CALLGRAPH"
	.align	4
	.sectionentsize	8
	.align		4
        /*0000*/ 	.word	0x00000000
	.align		4
        /*0004*/ 	.word	0xffffffff
	.align		4
        /*0008*/ 	.word	index@(_ZN7cutlass13device_kernelINS_4gemm6kernel13GemmUniversalIN4cute5tupleIJiiiiEEENS1_10collective13CollectiveMmaINS1_34MainloopSm90TmaGmmaWarpSpecializedILi7ENS5_IJNS4_1CILi1EEESB_SB_EEENS1_35KernelTmaWarpSpecializedCooperativeEEENS5_IJNSA_ILi128EEENSA_ILi64EEESG_EEENS_6half_tENS5_IJlSB_lEEESI_SJ_NS4_8TiledMMAINS4_8MMA_AtomIJNS4_4SM904GMMA25MMA_64x64x16_F32F16F16_SSILNSN_5MajorE0ELSP_0ELNSN_7ScaleInE1ELSQ_1EEEEEENS4_6LayoutINS5_IJNSA_ILi2EEESB_SB_EEENS5_IJSB_NSA_ILi0EEESW_EEEEENS5_IJNS4_10UnderscoreESZ_SZ_EEEEENS4_13SM90_TMA_LOADENS4_14ComposedLayoutINS4_7SwizzleILi3ELi4ELi3EEENS4_18smem_ptr_flag_bitsILi16EEENST_INS5_IJNSA_ILi8EEESG_EEENS5_IJSG_SB_EEEEEEEvNS4_8identityES12_S1C_vS1D_EENS_8epilogue10collective6detail29Sm90TmaWarpSpecializedAdapterINS1G_15DefaultEpilogueISI_SJ_SJ_NS1F_6thread17LinearCombinationISI_Li1EffLNS1K_9ScaleType4KindE0ELNS_15FloatRoundStyleE2ESI_EENS1_15EpilogueDefaultEEEEEvvEEEEvNT_6ParamsE)
	.align		4
        /*000c*/ 	.word	index@(__assertfail)
	.align		4
        /*0010*/ 	.word	0x00000000
	.align		4
        /*0014*/ 	.word	0xfffffffe
	.align		4
        /*0018*/ 	.word	0x00000000
	.align		4
        /*001c*/ 	.word	0xfffffffd
	.align		4
        /*0020*/ 	.word	0x00000000
	.align		4
        /*0024*/ 	.word	0xfffffffc


//--------------------- .nv.constant4             --------------------------
	.section	.nv.constant4,"a",@progbits
	.align	8
	.align		8
.nv.constant4:
        /*0000*/ 	.dword	__assertfail
	.align		8
        /*0008*/ 	.dword	__unnamed_1
	.align		8
        /*0010*/ 	.dword	_ZN40_INTERNAL_c89f20e8_4_k_cu_02372a21_157014cuda3std3__45__cpo5beginE
	.align		8
        /*0018*/ 	.dword	_ZN40_INTERNAL_c89f20e8_4_k_cu_02372a21_157014cuda3std3__45__cpo3endE
	.align		8
        /*0020*/ 	.dword	_ZN40_INTERNAL_c89f20e8_4_k_cu_02372a21_157014cuda3std3__45__cpo6cbeginE
	.align		8
        /*0028*/ 	.dword	_ZN40_INTERNAL_c89f20e8_4_k_cu_02372a21_157014cuda3std3__45__cpo4cendE
	.align		8
        /*0030*/ 	.dword	_ZN40_INTERNAL_c89f20e8_4_k_cu_02372a21_157014cuda3std3__442_GLOBAL__N__c89f20e8_4_k_cu_02372a21_157016ignoreE
	.align		8
        /*0038*/ 	.dword	_ZN40_INTERNAL_c89f20e8_4_k_cu_02372a21_157014cuda3std3__419piecewise_constructE
	.align		8
        /*0040*/ 	.dword	_ZN40_INTERNAL_c89f20e8_4_k_cu_02372a21_157014cuda3std3__48in_placeE
	.align		8
        /*0048*/ 	.dword	_ZN40_INTERNAL_c89f20e8_4_k_cu_02372a21_157014cuda3std6ranges3__45__cpo4swapE
	.align		8
        /*0050*/ 	.dword	_ZN40_INTERNAL_c89f20e8_4_k_cu_02372a21_157014cuda3std6ranges3__45__cpo9iter_moveE
	.align		8
        /*0058*/ 	.dword	_ZN40_INTERNAL_c89f20e8_4_k_cu_02372a21_157014cute7productE
	.align		8
        /*0060*/ 	.dword	_ZN40_INTERNAL_c89f20e8_4_k_cu_02372a21_157014cute1_E
	.align		8
        /*0068*/ 	.dword	$str$22
	.align		8
        /*0070*/ 	.dword	$str$23


//--------------------- .text._ZN7cutlass13device_kernelINS_4gemm6kernel13GemmUniversalIN4cute5tupleIJiiiiEEENS1_10collective13CollectiveMmaINS1_34MainloopSm90TmaGmmaWarpSpecializedILi7ENS5_IJNS4_1CILi1EEESB_SB_EEENS1_35KernelTmaWarpSpecializedCooperativeEEENS5_IJNSA_ILi128EEENSA_ILi64EEESG_EEENS_6half_tENS5_IJlSB_lEEESI_SJ_NS4_8TiledMMAINS4_8MMA_AtomIJNS4_4SM904GMMA25MMA_64x64x16_F32F16F16_SSILNSN_5MajorE0ELSP_0ELNSN_7ScaleInE1ELSQ_1EEEEEENS4_6LayoutINS5_IJNSA_ILi2EEESB_SB_EEENS5_IJSB_NSA_ILi0EEESW_EEEEENS5_IJNS4_10UnderscoreESZ_SZ_EEEEENS4_13SM90_TMA_LOADENS4_14ComposedLayoutINS4_7SwizzleILi3ELi4ELi3EEENS4_18smem_ptr_flag_bitsILi16EEENST_INS5_IJNSA_ILi8EEESG_EEENS5_IJSG_SB_EEEEEEEvNS4_8identityES12_S1C_vS1D_EENS_8epilogue10collective6detail29Sm90TmaWarpSpecializedAdapterINS1G_15DefaultEpilogueISI_SJ_SJ_NS1F_6thread17LinearCombinationISI_Li1EffLNS1K_9ScaleType4KindE0ELNS_15FloatRoundStyleE2ESI_EENS1_15EpilogueDefaultEEEEEvvEEEEvNT_6ParamsE --------------------------
	.section	.text._ZN7cutlass13device_kernelINS_4gemm6kernel13GemmUniversalIN4cute5tupleIJiiiiEEENS1_10collective13CollectiveMmaINS1_34MainloopSm90TmaGmmaWarpSpecializedILi7ENS5_IJNS4_1CILi1EEESB_SB_EEENS1_35KernelTmaWarpSpecializedCooperativeEEENS5_IJNSA_ILi128EEENSA_ILi64EEESG_EEENS_6half_tENS5_IJlSB_lEEESI_SJ_NS4_8TiledMMAINS4_8MMA_AtomIJNS4_4SM904GMMA25MMA_64x64x16_F32F16F16_SSILNSN_5MajorE0ELSP_0ELNSN_7ScaleInE1ELSQ_1EEEEEENS4_6LayoutINS5_IJNSA_ILi2EEESB_SB_EEENS5_IJSB_NSA_ILi0EEESW_EEEEENS5_IJNS4_10UnderscoreESZ_SZ_EEEEENS4_13SM90_TMA_LOADENS4_14ComposedLayoutINS4_7SwizzleILi3ELi4ELi3EEENS4_18smem_ptr_flag_bitsILi16EEENST_INS5_IJNSA_ILi8EEESG_EEENS5_IJSG_SB_EEEEEEEvNS4_8identityES12_S1C_vS1D_EENS_8epilogue10collective6detail29Sm90TmaWarpSpecializedAdapterINS1G_15DefaultEpilogueISI_SJ_SJ_NS1F_6thread17LinearCombinationISI_Li1EffLNS1K_9ScaleType4KindE0ELNS_15FloatRoundStyleE2ESI_EENS1_15EpilogueDefaultEEEEEvvEEEEvNT_6ParamsE,"ax",@progbits
	.align	128
.text._ZN7cutlass13device_kernelINS_4gemm6kernel13GemmUniversalIN4cute5tupleIJiiiiEEENS1_10collective13CollectiveMmaINS1_34MainloopSm90TmaGmmaWarpSpecializedILi7ENS5_IJNS4_1CILi1EEESB_SB_EEENS1_35KernelTmaWarpSpecializedCooperativeEEENS5_IJNSA_ILi128EEENSA_ILi64EEESG_EEENS_6half_tENS5_IJlSB_lEEESI_SJ_NS4_8TiledMMAINS4_8MMA_AtomIJNS4_4SM904GMMA25MMA_64x64x16_F32F16F16_SSILNSN_5MajorE0ELSP_0ELNSN_7ScaleInE1ELSQ_1EEEEEENS4_6LayoutINS5_IJNSA_ILi2EEESB_SB_EEENS5_IJSB_NSA_ILi0EEESW_EEEEENS5_IJNS4_10UnderscoreESZ_SZ_EEEEENS4_13SM90_TMA_LOADENS4_14ComposedLayoutINS4_7SwizzleILi3ELi4ELi3EEENS4_18smem_ptr_flag_bitsILi16EEENST_INS5_IJNSA_ILi8EEESG_EEENS5_IJSG_SB_EEEEEEEvNS4_8identityES12_S1C_vS1D_EENS_8epilogue10collective6detail29Sm90TmaWarpSpecializedAdapterINS1G_15DefaultEpilogueISI_SJ_SJ_NS1F_6thread17LinearCombinationISI_Li1EffLNS1K_9ScaleType4KindE0ELNS_15FloatRoundStyleE2ESI_EENS1_15EpilogueDefaultEEEEEvvEEEEvNT_6ParamsE:
        .type           _ZN7cutlass13device_kernelINS_4gemm6kernel13GemmUniversalIN4cute5tupleIJiiiiEEENS1_10collective13CollectiveMmaINS1_34MainloopSm90TmaGmmaWarpSpecializedILi7ENS5_IJNS4_1CILi1EEESB_SB_EEENS1_35KernelTmaWarpSpecializedCooperativeEEENS5_IJNSA_ILi128EEENSA_ILi64EEESG_EEENS_6half_tENS5_IJlSB_lEEESI_SJ_NS4_8TiledMMAINS4_8MMA_AtomIJNS4_4SM904GMMA25MMA_64x64x16_F32F16F16_SSILNSN_5MajorE0ELSP_0ELNSN_7ScaleInE1ELSQ_1EEEEEENS4_6LayoutINS5_IJNSA_ILi2EEESB_SB_EEENS5_IJSB_NSA_ILi0EEESW_EEEEENS5_IJNS4_10UnderscoreESZ_SZ_EEEEENS4_13SM90_TMA_LOADENS4_14ComposedLayoutINS4_7SwizzleILi3ELi4ELi3EEENS4_18smem_ptr_flag_bitsILi16EEENST_INS5_IJNSA_ILi8EEESG_EEENS5_IJSG_SB_EEEEEEEvNS4_8identityES12_S1C_vS1D_EENS_8epilogue10collective6detail29Sm90TmaWarpSpecializedAdapterINS1G_15DefaultEpilogueISI_SJ_SJ_NS1F_6thread17LinearCombinationISI_Li1EffLNS1K_9ScaleType4KindE0ELNS_15FloatRoundStyleE2ESI_EENS1_15EpilogueDefaultEEEEEvvEEEEvNT_6ParamsE,@function
        .size           _ZN7cutlass13device_kernelINS_4gemm6kernel13GemmUniversalIN4cute5tupleIJiiiiEEENS1_10collective13CollectiveMmaINS1_34MainloopSm90TmaGmmaWarpSpecializedILi7ENS5_IJNS4_1CILi1EEESB_SB_EEENS1_35KernelTmaWarpSpecializedCooperativeEEENS5_IJNSA_ILi128EEENSA_ILi64EEESG_EEENS_6half_tENS5_IJlSB_lEEESI_SJ_NS4_8TiledMMAINS4_8MMA_AtomIJNS4_4SM904GMMA25MMA_64x64x16_F32F16F16_SSILNSN_5MajorE0ELSP_0ELNSN_7ScaleInE1ELSQ_1EEEEEENS4_6LayoutINS5_IJNSA_ILi2EEESB_SB_EEENS5_IJSB_NSA_ILi0EEESW_EEEEENS5_IJNS4_10UnderscoreESZ_SZ_EEEEENS4_13SM90_TMA_LOADENS4_14ComposedLayoutINS4_7SwizzleILi3ELi4ELi3EEENS4_18smem_ptr_flag_bitsILi16EEENST_INS5_IJNSA_ILi8EEESG_EEENS5_IJSG_SB_EEEEEEEvNS4_8identityES12_S1C_vS1D_EENS_8epilogue10collective6detail29Sm90TmaWarpSpecializedAdapterINS1G_15DefaultEpilogueISI_SJ_SJ_NS1F_6thread17LinearCombinationISI_Li1EffLNS1K_9ScaleType4KindE0ELNS_15FloatRoundStyleE2ESI_EENS1_15EpilogueDefaultEEEEEvvEEEEvNT_6ParamsE,(.L_x_136 - _ZN7cutlass13device_kernelINS_4gemm6kernel13GemmUniversalIN4cute5tupleIJiiiiEEENS1_10collective13CollectiveMmaINS1_34MainloopSm90TmaGmmaWarpSpecializedILi7ENS5_IJNS4_1CILi1EEESB_SB_EEENS1_35KernelTmaWarpSpecializedCooperativeEEENS5_IJNSA_ILi128EEENSA_ILi64EEESG_EEENS_6half_tENS5_IJlSB_lEEESI_SJ_NS4_8TiledMMAINS4_8MMA_AtomIJNS4_4SM904GMMA25MMA_64x64x16_F32F16F16_SSILNSN_5MajorE0ELSP_0ELNSN_7ScaleInE1ELSQ_1EEEEEENS4_6LayoutINS5_IJNSA_ILi2EEESB_SB_EEENS5_IJSB_NSA_ILi0EEESW_EEEEENS5_IJNS4_10UnderscoreESZ_SZ_EEEEENS4_13SM90_TMA_LOADENS4_14ComposedLayoutINS4_7SwizzleILi3ELi4ELi3EEENS4_18smem_ptr_flag_bitsILi16EEENST_INS5_IJNSA_ILi8EEESG_EEENS5_IJSG_SB_EEEEEEEvNS4_8identityES12_S1C_vS1D_EENS_8epilogue10collective6detail29Sm90TmaWarpSpecializedAdapterINS1G_15DefaultEpilogueISI_SJ_SJ_NS1F_6thread17LinearCombinationISI_Li1EffLNS1K_9ScaleType4KindE0ELNS_15FloatRoundStyleE2ESI_EENS1_15EpilogueDefaultEEEEEvvEEEEvNT_6ParamsE)
        .other          _ZN7cutlass13device_kernelINS_4gemm6kernel13GemmUniversalIN4cute5tupleIJiiiiEEENS1_10collective13CollectiveMmaINS1_34MainloopSm90TmaGmmaWarpSpecializedILi7ENS5_IJNS4_1CILi1EEESB_SB_EEENS1_35KernelTmaWarpSpecializedCooperativeEEENS5_IJNSA_ILi128EEENSA_ILi64EEESG_EEENS_6half_tENS5_IJlSB_lEEESI_SJ_NS4_8TiledMMAINS4_8MMA_AtomIJNS4_4SM904GMMA25MMA_64x64x16_F32F16F16_SSILNSN_5MajorE0ELSP_0ELNSN_7ScaleInE1ELSQ_1EEEEEENS4_6LayoutINS5_IJNSA_ILi2EEESB_SB_EEENS5_IJSB_NSA_ILi0EEESW_EEEEENS5_IJNS4_10UnderscoreESZ_SZ_EEEEENS4_13SM90_TMA_LOADENS4_14ComposedLayoutINS4_7SwizzleILi3ELi4ELi3EEENS4_18smem_ptr_flag_bitsILi16EEENST_INS5_IJNSA_ILi8EEESG_EEENS5_IJSG_SB_EEEEEEEvNS4_8identityES12_S1C_vS1D_EENS_8epilogue10collective6detail29Sm90TmaWarpSpecializedAdapterINS1G_15DefaultEpilogueISI_SJ_SJ_NS1F_6thread17LinearCombinationISI_Li1EffLNS1K_9ScaleType4KindE0ELNS_15FloatRoundStyleE2ESI_EENS1_15EpilogueDefaultEEEEEvvEEEEvNT_6ParamsE,@"STO_CUDA_ENTRY STV_DEFAULT"
_ZN7cutlass13device_kernelINS_4gemm6kernel13GemmUniversalIN4cute5tupleIJiiiiEEENS1_10collective13CollectiveMmaINS1_34MainloopSm90TmaGmmaWarpSpecializedILi7ENS5_IJNS4_1CILi1EEESB_SB_EEENS1_35KernelTmaWarpSpecializedCooperativeEEENS5_IJNSA_ILi128EEENSA_ILi64EEESG_EEENS_6half_tENS5_IJlSB_lEEESI_SJ_NS4_8TiledMMAINS4_8MMA_AtomIJNS4_4SM904GMMA25MMA_64x64x16_F32F16F16_SSILNSN_5MajorE0ELSP_0ELNSN_7ScaleInE1ELSQ_1EEEEEENS4_6LayoutINS5_IJNSA_ILi2EEESB_SB_EEENS5_IJSB_NSA_ILi0EEESW_EEEEENS5_IJNS4_10UnderscoreESZ_SZ_EEEEENS4_13SM90_TMA_LOADENS4_14ComposedLayoutINS4_7SwizzleILi3ELi4ELi3EEENS4_18smem_ptr_flag_bitsILi16EEENST_INS5_IJNSA_ILi8EEESG_EEENS5_IJSG_SB_EEEEEEEvNS4_8identityES12_S1C_vS1D_EENS_8epilogue10collective6detail29Sm90TmaWarpSpecializedAdapterINS1G_15DefaultEpilogueISI_SJ_SJ_NS1F_6thread17LinearCombinationISI_Li1EffLNS1K_9ScaleType4KindE0ELNS_15FloatRoundStyleE2ESI_EENS1_15EpilogueDefaultEEEEEvvEEEEvNT_6ParamsE:
[----:B------:R-:W0:Y:S01]  /*0000*/  LDC R1, c[0x0][0x28] ;  /* 0x00000a00ff017b82 */ /* 0x000e220000000800 */
[----:B------:R-:W1:Y:S01]  /*0010*/  S2R R18, SR_TID.X ;  /* 0x0000000000127919 */ /* 0x000e620000002100 */
[----:B------:R-:W-:Y:S01]  /*0020*/  ELECT P0, URZ, PT ;  /* 0x00000000003f782f */ /* 0x000fe20003800000 */
[----:B------:R-:W-:Y:S01]  /*0030*/  BSSY B0, `(.L_x_0) ;  /* 0x000000f000007945 */ /* 0x000fe20003800000 */
[--C-:B-1----:R-:W-:Y:S02]  /*0040*/  SHF.R.U32.HI R0, RZ, 0x5, R18.reuse ;  /* 0x00000005ff007819 */ /* 0x102fe40000011612 */
[----:B------:R-:W-:-:S03]  /*0050*/  SHF.R.U32.HI R22, RZ, 0x7, R18 ;  /* 0x00000007ff167819 */ /* 0x000fc60000011612 */
[----:B------:R-:W1:Y:S04]  /*0060*/  SHFL.IDX PT, R5, R0, RZ, 0x1f ;  /* 0x00001fff00057589 */ /* 0x000e6800000e0000 */
[----:B------:R2:W3:Y:S01]  /*0070*/  SHFL.IDX PT, R8, R22, RZ, 0x1f ;  /* 0x00001fff16087589 */ /* 0x0004e200000e0000 */
[----:B-1----:R-:W-:-:S13]  /*0080*/  ISETP.NE.OR P0, PT, R5, RZ, !P0 ;  /* 0x000000ff0500720c */ /* 0x002fda0004705670 */
[----:B0-23--:R-:W-:Y:S05]  /*0090*/  @P0 BRA `(.L_x_1) ;  /* 0x0000000000200947 */ /* 0x00dfea0003800000 */
[----:B------:R-:W-:Y:S02]  /*00a0*/  ULDC.64 UR4, c[0x0][0x198] ;  /* 0x0000660000047ab9 */ /* 0x000fe40000000a00 */
[----:B------:R-:W-:Y:S02]  /*00b0*/  UIADD3 UR6, UP0, UR4, 0xf0, URZ ;  /* 0x000000f004067890 */ /* 0x000fe4000ff1e03f */
[----:B------:R-:W-:Y:S02]  /*00c0*/  UIADD3 UR4, UP1, UR4, 0x1f0, URZ ;  /* 0x000001f004047890 */ /* 0x000fe4000ff3e03f */
[----:B------:R-:W-:Y:S02]  /*00d0*/  UIADD3.X UR7, URZ, UR5, URZ, UP0, !UPT ;  /* 0x000000053f077290 */ /* 0x000fe400087fe43f */
[----:B------:R-:W-:-:S07]  /*00e0*/  UIADD3.X UR5, URZ, UR5, URZ, UP1, !UPT ;  /* 0x000000053f057290 */ /* 0x000fce0008ffe43f */
[----:B------:R0:W-:Y:S02]  /*00f0*/  UTMACCTL.PF [UR6] ;  /* 0x00000000060079b9 */ /* 0x0001e40008040000 */
[----:B------:R0:W-:Y:S02]  /*0100*/  UTMACCTL.PF [UR4] ;  /* 0x00000000040079b9 */ /* 0x0001e40008040000 */
[----:B0-----:R-:W-:Y:S01]  /*0110*/  NOP ;  /* 0x0000000000007918 */ /* 0x001fe20000000000 */
.L_x_1:
[----:B------:R-:W-:Y:S05]  /*0120*/  BSYNC B0 ;  /* 0x0000000000007941 */ /* 0x000fea0003800000 */
.L_x_0:
[----:B------:R-:W0:Y:S02]  /*0130*/  SHFL.IDX PT, R2, R0, RZ, 0x1f ;  /* 0x00001fff00027589 */ /* 0x000e2400000e0000 */
[----:B0-----:R-:W-:-:S13]  /*0140*/  ISETP.NE.AND P0, PT, R2, RZ, PT ;  /* 0x000000ff0200720c */ /* 0x001fda0003f05270 */
[----:B------:R-:W-:Y:S05]  /*0150*/  @P0 BRA `(.L_x_2) ;  /* 0x0000000000700947 */ /* 0x000fea0003800000 */
[----:B------:R-:W0:Y:S01]  /*0160*/  S2UR UR8, SR_CgaCtaId ;  /* 0x00000000000879c3 */ /* 0x000e220000008800 */
[----:B------:R-:W-:Y:S01]  /*0170*/  UMOV UR4, 0x400 ;  /* 0x0000040000047882 */ /* 0x000fe20000000000 */
[----:B------:R-:W-:Y:S01]  /*0180*/  UMOV UR5, 0x1 ;  /* 0x0000000100057882 */ /* 0x000fe20000000000 */
[----:B------:R-:W-:Y:S01]  /*0190*/  UMOV UR6, 0x100 ;  /* 0x0000010000067882 */ /* 0x000fe20000000000 */
[----:B------:R-:W-:Y:S01]  /*01a0*/  ELECT P0, URZ, PT ;  /* 0x00000000003f782f */ /* 0x000fe20003800000 */
[----:B------:R-:W-:-:S04]  /*01b0*/  UIADD3 UR6, -UR6, 0x100000, URZ ;  /* 0x0010000006067890 */ /* 0x000fc8000fffe13f */
[----:B------:R-:W-:Y:S02]  /*01c0*/  USHF.L.U32 UR7, UR6, 0xb, URZ ;  /* 0x0000000b06077899 */ /* 0x000fe4000800063f */
[----:B------:R-:W-:Y:S02]  /*01d0*/  USHF.L.U32 UR6, UR6, 0x1, URZ ;  /* 0x0000000106067899 */ /* 0x000fe4000800063f */
[----:B0-----:R-:W-:Y:S02]  /*01e0*/  ULEA UR8, UR8, UR4, 0x18 ;  /* 0x0000000408087291 */ /* 0x001fe4000f8ec03f */
[----:B------:R-:W-:-:S04]  /*01f0*/  UIADD3 UR4, -UR5, 0x100000, URZ ;  /* 0x0010000005047890 */ /* 0x000fc8000fffe13f */
[----:B------:R-:W-:Y:S02]  /*0200*/  USHF.L.U32 UR5, UR4, 0xb, URZ ;  /* 0x0000000b04057899 */ /* 0x000fe4000800063f */
[----:B------:R-:W-:Y:S01]  /*0210*/  USHF.L.U32 UR4, UR4, 0x1, URZ ;  /* 0x0000000104047899 */ /* 0x000fe2000800063f */
[----:B------:R-:W0:Y:S11]  /*0220*/  FENCE.VIEW.ASYNC.S ;  /* 0x00000000000073c6 */ /* 0x000e360000000000 */
[----:B0-----:R0:W1:Y:S01]  /*0230*/  SYNCS.EXCH.64 URZ, [UR8], UR4 ;  /* 0x00000004083f75b2 */ /* 0x0010620008000100 */
[----:B------:R0:W2:Y:S01]  /*0240*/  SYNCS.EXCH.64 URZ, [UR8+0x38], UR6 ;  /* 0x00003806083f75b2 */ /* 0x0000a20008000100 */
[----:B------:R0:W3:Y:S01]  /*0250*/  SYNCS.EXCH.64 URZ, [UR8+0x8], UR4 ;  /* 0x00000804083f75b2 */ /* 0x0000e20008000100 */
[----:B------:R0:W4:Y:S01]  /*0260*/  SYNCS.EXCH.64 URZ, [UR8+0x40], UR6 ;  /* 0x00004006083f75b2 */ /* 0x0001220008000100 */
[----:B------:R0:W0:Y:S01]  /*0270*/  SYNCS.EXCH.64 URZ, [UR8+0x10], UR4 ;  /* 0x00001004083f75b2 */ /* 0x0000220008000100 */
        /* <DEDUP_REMOVED lines=9> */
[----:B------:R-:W-:Y:S01]  /*0310*/  NOP ;  /* 0x0000000000007918 */ /* 0x000fe20000000000 */
.L_x_2:
[----:B------:R-:W5:Y:S01]  /*0320*/  SHFL.IDX PT, R0, R0, RZ, 0x1f ;  /* 0x00001fff00007589 */ /* 0x000f6200000e0000 */
[----:B------:R-:W-:Y:S01]  /*0330*/  ELECT P0, URZ, PT ;  /* 0x00000000003f782f */ /* 0x000fe20003800000 */
[----:B------:R-:W1:Y:S01]  /*0340*/  LDC R2, c[0x0][0x65c] ;  /* 0x00019700ff027b82 */ /* 0x000e620000000800 */
[----:B------:R-:W-:Y:S01]  /*0350*/  SHF.R.S32.HI R6, RZ, 0x1f, R5 ;  /* 0x0000001fff067819 */ /* 0x000fe20000011405 */
[----:B------:R-:W2:Y:S01]  /*0360*/  S2R R3, SR_CTAID.Y ;  /* 0x0000000000037919 */ /* 0x000ea20000002600 */
[----:B0-----:R-:W-:Y:S01]  /*0370*/  UMOV UR4, 0x20 ;  /* 0x0000002000047882 */ /* 0x001fe20000000000 */
[----:B------:R-:W-:Y:S01]  /*0380*/  ISETP.NE.AND P2, PT, R8, RZ, PT ;  /* 0x000000ff0800720c */ /* 0x000fe20003f45270 */
[----:B------:R-:W-:Y:S01]  /*0390*/  NOP ;  /* 0x0000000000007918 */ /* 0x000fe20000000000 */
[----:B------:R-:W0:Y:S01]  /*03a0*/  S2R R4, SR_CTAID.X ;  /* 0x0000000000047919 */ /* 0x000e220000002500 */
[----:B------:R-:W-:Y:S01]  /*03b0*/  LEA.HI R6, R6, R5, RZ, 0x2 ;  /* 0x0000000506067211 */ /* 0x000fe200078f10ff */
[----:B------:R-:W-:Y:S01]  /*03c0*/  NOP ;  /* 0x0000000000007918 */ /* 0x000fe20000000000 */
[----:B-----5:R-:W-:-:S02]  /*03d0*/  ISETP.NE.OR P0, PT, R0, RZ, !P0 ;  /* 0x000000ff0000720c */ /* 0x020fc40004705670 */
[----:B-1----:R-:W-:-:S04]  /*03e0*/  ISETP.NE.AND P3, PT, R2, 0x1, PT ;  /* 0x000000010200780c */ /* 0x002fc80003f65270 */
[----:B------:R-:W-:Y:S02]  /*03f0*/  P2R R0, PR, RZ, 0x8 ;  /* 0x00000008ff007803 */ /* 0x000fe40000000000 */
[----:B------:R-:W-:-:S05]  /*0400*/  LOP3.LUT R0, R6, 0xfffffffc, RZ, 0xc0, !PT ;  /* 0xfffffffc06007812 */ /* 0x000fca00078ec0ff */
[----:B------:R-:W-:Y:S01]  /*0410*/  VOTEU.ALL UP0, P0 ;  /* 0x00000000003f7886 */ /* 0x000fe20000000000 */
[----:B------:R-:W-:Y:S01]  /*0420*/  IMAD.IADD R0, R5, 0x1, -R0 ;  /* 0x0000000105007824 */ /* 0x000fe200078e0a00 */
[----:B------:R-:W0:Y:S01]  /*0430*/  @P3 LDC R17, c[0x0][0x10] ;  /* 0x00000400ff113b82 */ /* 0x000e220000000800 */
[----:B------:R-:W-:Y:S01]  /*0440*/  VOTEU.ALL UP1, P0 ;  /* 0x00000000003f7886 */ /* 0x000fe20000020000 */
[----:B--2---:R-:W-:Y:S01]  /*0450*/  @P3 IMAD.MOV.U32 R6, RZ, RZ, R3 ;  /* 0x000000ffff063224 */ /* 0x004fe200078e0003 */
[----:B------:R-:W-:Y:S01]  /*0460*/  @!UP0 UMOV UR6, 0x400 ;  /* 0x0000040000068882 */ /* 0x000fe20000000000 */
[----:B------:R-:W-:-:S04]  /*0470*/  @!UP0 UIADD3 UR4, -UR4, 0x100000, URZ ;  /* 0x0010000004048890 */ /* 0x000fc8000fffe13f */
[----:B------:R-:W-:Y:S02]  /*0480*/  @!UP0 USHF.L.U32 UR5, UR4, 0xb, URZ ;  /* 0x0000000b04058899 */ /* 0x000fe4000800063f */
[----:B------:R-:W-:Y:S01]  /*0490*/  @!UP0 USHF.L.U32 UR4, UR4, 0x1, URZ ;  /* 0x0000000104048899 */ /* 0x000fe2000800063f */
[----:B------:R-:W-:Y:S02]  /*04a0*/  @P3 IMAD.MOV.U32 R7, RZ, RZ, RZ ;  /* 0x000000ffff073224 */ /* 0x000fe400078e00ff */
[----:B------:R-:W-:Y:S01]  /*04b0*/  IMAD.MOV.U32 R5, RZ, RZ, RZ ;  /* 0x000000ffff057224 */ /* 0x000fe200078e00ff */
[----:B------:R-:W1:Y:S01]  /*04c0*/  @!UP0 S2UR UR7, SR_CgaCtaId ;  /* 0x00000000000789c3 */ /* 0x000e620000008800 */
[----:B------:R-:W-:-:S07]  /*04d0*/  @P3 IMAD.MOV.U32 R11, RZ, RZ, RZ ;  /* 0x000000ffff0b3224 */ /* 0x000fce00078e00ff */
[----:B------:R-:W2:Y:S01]  /*04e0*/  @!P3 LDC R9, c[0x0][0xc] ;  /* 0x00000300ff09bb82 */ /* 0x000ea20000000800 */
[----:B0-----:R-:W-:-:S04]  /*04f0*/  @P3 IMAD.WIDE.U32 R16, R4, R17, R6 ;  /* 0x0000001104103225 */ /* 0x001fc800078e0006 */
[----:B------:R-:W-:Y:S01]  /*0500*/  @P3 IMAD.IADD R17, R17, 0x1, R11 ;  /* 0x0000000111113824 */ /* 0x000fe200078e020b */
[----:B-1----:R-:W-:Y:S01]  /*0510*/  @!UP0 ULEA UR6, UR7, UR6, 0x18 ;  /* 0x0000000607068291 */ /* 0x002fe2000f8ec03f */
[----:B------:R-:W-:Y:S01]  /*0520*/  VOTEU.ALL UP0, P0 ;  /* 0x00000000003f7886 */ /* 0x000fe20000000000 */
[----:B------:R-:W-:-:S04]  /*0530*/  ISETP.NE.AND P0, PT, R0, 0x3, PT ;  /* 0x000000030000780c */ /* 0x000fc80003f05270 */
[----:B------:R-:W-:Y:S01]  /*0540*/  ISETP.EQ.OR P0, PT, R0, RZ, !P0 ;  /* 0x000000ff0000720c */ /* 0x000fe20004702670 */
[----:B--2---:R-:W-:-:S03]  /*0550*/  @!P3 IMAD.WIDE.U32 R6, R9, R3, R4 ;  /* 0x000000030906b225 */ /* 0x004fc600078e0004 */
[C---:B------:R-:W-:Y:S01]  /*0560*/  ISETP.EQ.AND P0, PT, R8.reuse, RZ, P0 ;  /* 0x000000ff0800720c */ /* 0x040fe20000702270 */
[----:B------:R-:W-:Y:S01]  /*0570*/  VIADD R8, R8, 0xffffffff ;  /* 0xffffffff08087836 */ /* 0x000fe20000000000 */
[----:B------:R-:W0:Y:S02]  /*0580*/  FENCE.VIEW.ASYNC.S ;  /* 0x00000000000073c6 */ /* 0x000e240000000000 */
[----:B0-----:R0:W3:Y:S01]  /*0590*/  @!UP0 SYNCS.EXCH.64 URZ, [UR6+0x80], UR4 ;  /* 0x00008004063f85b2 */ /* 0x0010e20008000100 */
[----:B------:R-:W-:Y:S01]  /*05a0*/  @!P3 IMAD.MOV.U32 R16, RZ, RZ, R6 ;  /* 0x000000ffff10b224 */ /* 0x000fe200078e0006 */
[----:B------:R-:W-:Y:S01]  /*05b0*/  SEL R19, RZ, 0x1, !P0 ;  /* 0x00000001ff137807 */ /* 0x000fe20004000000 */
[----:B------:R-:W-:Y:S01]  /*05c0*/  @!P3 IMAD.MOV.U32 R17, RZ, RZ, R7 ;  /* 0x000000ffff11b224 */ /* 0x000fe200078e0007 */
[----:B------:R-:W-:-:S04]  /*05d0*/  ISETP.GE.U32.AND P1, PT, R8, 0x2, PT ;  /* 0x000000020800780c */ /* 0x000fc80003f26070 */
[----:B------:R-:W-:Y:S01]  /*05e0*/  SEL R19, R19, 0x2, P1 ;  /* 0x0000000213137807 */ /* 0x000fe20000800000 */
[----:B------:R0:W3:Y:S01]  /*05f0*/  @!UP1 SYNCS.EXCH.64 URZ, [UR6+0x88], UR4 ;  /* 0x00008804063f95b2 */ /* 0x0000e20008000100 */
[----:B------:R-:W-:Y:S01]  /*0600*/  NOP ;  /* 0x0000000000007918 */ /* 0x000fe20000000000 */
[----:B---34-:R-:W-:Y:S06]  /*0610*/  BAR.SYNC.DEFER_BLOCKING 0x0 ;  /* 0x0000000000007b1d */ /* 0x018fec0000010000 */
[----:B------:R-:W-:Y:S05]  /*0620*/  @!P2 BRA `(.L_x_3) ;  /* 0x00000040002ca947 */ /* 0x000fea0003800000 */
[----:B------:R-:W-:-:S13]  /*0630*/  ISETP.GT.U32.AND P0, PT, R8, 0x1, PT ;  /* 0x000000010800780c */ /* 0x000fda0003f04070 */
[----:B0-----:R-:W-:Y:S05]  /*0640*/  @P0 EXIT ;  /* 0x000000000000094d */ /* 0x001fea0003800000 */
[----:B------:R-:W-:Y:S01]  /*0650*/  ULDC.64 UR4, c[0x0][0x650] ;  /* 0x0001940000047ab9 */ /* 0x000fe20000000a00 */
[----:B------:R-:W-:Y:S01]  /*0660*/  PRMT R0, RZ, 0x7610, R0 ;  /* 0x00007610ff007816 */ /* 0x000fe20000000000 */
[----:B------:R-:W-:Y:S01]  /*0670*/  IMAD.MOV.U32 R58, RZ, RZ, -0x1 ;  /* 0xffffffffff3a7424 */ /* 0x000fe200078e00ff */
[----:B------:R-:W-:Y:S01]  /*0680*/  ISETP.GE.U32.AND P0, PT, R16, UR4, PT ;  /* 0x0000000410007c0c */ /* 0x000fe2000bf06070 */
[----:B------:R-:W-:Y:S02]  /*0690*/  IMAD.MOV.U32 R59, RZ, RZ, -0x1 ;  /* 0xffffffffff3b7424 */ /* 0x000fe400078e00ff */
[----:B------:R-:W-:Y:S01]  /*06a0*/  IMAD.MOV.U32 R57, RZ, RZ, -0x1 ;  /* 0xffffffffff397424 */ /* 0x000fe200078e00ff */
[----:B------:R-:W-:-:S13]  /*06b0*/  ISETP.GE.U32.AND.EX P0, PT, R17, UR5, PT, P0 ;  /* 0x0000000511007c0c */ /* 0x000fda000bf06100 */
[----:B------:R-:W-:Y:S05]  /*06c0*/  @P0 BRA `(.L_x_4) ;  /* 0x0000000400540947 */ /* 0x000fea0003800000 */
[----:B------:R-:W0:Y:S01]  /*06d0*/  LDC.64 R14, c[0x0][0x628] ;  /* 0x00018a00ff0e7b82 */ /* 0x000e220000000a00 */
[----:B------:R-:W-:Y:S02]  /*06e0*/  IMAD.MOV.U32 R6, RZ, RZ, R16 ;  /* 0x000000ffff067224 */ /* 0x000fe400078e0010 */
[----:B------:R-:W-:-:S05]  /*06f0*/  IMAD.MOV.U32 R7, RZ, RZ, R17 ;  /* 0x000000ffff077224 */ /* 0x000fca00078e0011 */
[----:B------:R-:W1:Y:S08]  /*0700*/  LDC R0, c[0x0][0x630] ;  /* 0x00018c00ff007b82 */ /* 0x000e700000000800 */
[----:B------:R-:W2:Y:S01]  /*0710*/  LDC.64 R20, c[0x0][0x620] ;  /* 0x00018800ff147b82 */ /* 0x000ea20000000a00 */
[----:B0-----:R-:W-:-:S04]  /*0720*/  ISETP.NE.U32.AND P0, PT, R14, RZ, PT ;  /* 0x000000ff0e00720c */ /* 0x001fc80003f05070 */
[----:B------:R-:W-:-:S13]  /*0730*/  ISETP.NE.AND.EX P0, PT, R15, RZ, PT, P0 ;  /* 0x000000ff0f00720c */ /* 0x000fda0003f05300 */
[----:B-12---:R-:W-:Y:S05]  /*0740*/  @!P0 BRA `(.L_x_5) ;  /* 0x0000000000288947 */ /* 0x006fea0003800000 */
[----:B------:R-:W0:Y:S02]  /*0750*/  LDC R11, c[0x0][0x634] ;  /* 0x00018d00ff0b7b82 */ /* 0x000e240000000800 */
[----:B0-----:R-:W-:-:S05]  /*0760*/  IADD3 R11, P0, R16, R11, RZ ;  /* 0x0000000b100b7210 */ /* 0x001fca0007f1e0ff */
[----:B------:R-:W-:-:S04]  /*0770*/  IMAD.X R13, RZ, RZ, R17, P0 ;  /* 0x000000ffff0d7224 */ /* 0x000fc800000e0611 */
[----:B------:R-:W-:-:S04]  /*0780*/  IMAD.WIDE.U32 R6, R13, R14, RZ ;  /* 0x0000000e0d067225 */ /* 0x000fc800078e00ff */
[----:B------:R-:W-:-:S04]  /*0790*/  IMAD.WIDE.U32 R8, P0, R11, R15, R6 ;  /* 0x0000000f0b087225 */ /* 0x000fc80007800006 */
[----:B------:R-:W-:-:S04]  /*07a0*/  IMAD.WIDE.U32 R6, R11, R14, RZ ;  /* 0x0000000e0b067225 */ /* 0x000fc800078e00ff */
[----:B------:R-:W-:Y:S01]  /*07b0*/  IMAD.X R11, RZ, RZ, RZ, P0 ;  /* 0x000000ffff0b7224 */ /* 0x000fe200000e06ff */
[----:B------:R-:W-:Y:S01]  /*07c0*/  IADD3 RZ, P0, R7, R8, RZ ;  /* 0x0000000807ff7210 */ /* 0x000fe20007f1e0ff */
[----:B------:R-:W-:-:S04]  /*07d0*/  IMAD.MOV.U32 R10, RZ, RZ, R9 ;  /* 0x000000ffff0a7224 */ /* 0x000fc800078e0009 */
[----:B------:R-:W-:-:S08]  /*07e0*/  IMAD.WIDE.U32.X R6, R13, R15, R10, P0 ;  /* 0x0000000f0d067225 */ /* 0x000fd000000e040a */
.L_x_5:
[-CC-:B------:R-:W-:Y:S01]  /*07f0*/  SHF.R.U64 R57, R6, R0.reuse, R7.reuse ;  /* 0x0000000006397219 */ /* 0x180fe20000001207 */
[----:B------:R-:W0:Y:S01]  /*0800*/  LDC R10, c[0x0][0x618] ;  /* 0x00018600ff0a7b82 */ /* 0x000e220000000800 */
[----:B------:R-:W-:Y:S01]  /*0810*/  SHF.R.U32.HI R5, RZ, R0, R7 ;  /* 0x00000000ff057219 */ /* 0x000fe20000011607 */
[----:B------:R-:W-:Y:S01]  /*0820*/  ULDC UR4, c[0x0][0x150] ;  /* 0x0000540000047ab9 */ /* 0x000fe20000000800 */
[----:B------:R-:W-:Y:S02]  /*0830*/  IADD3 R9, P0, RZ, -R57, RZ ;  /* 0x80000039ff097210 */ /* 0x000fe40007f1e0ff */
[----:B------:R-:W-:-:S03]  /*0840*/  I2FP.F32.U32 R0, R4 ;  /* 0x0000000400007245 */ /* 0x000fc60000201000 */
[----:B------:R-:W1:Y:S01]  /*0850*/  LDC.64 R28, c[0x0][0x640] ;  /* 0x00019000ff1c7b82 */ /* 0x000e620000000a00 */
[----:B------:R-:W-:Y:S02]  /*0860*/  IMAD.X R11, RZ, RZ, ~R5, P0 ;  /* 0x000000ffff0b7224 */ /* 0x000fe400000e0e05 */
[----:B------:R-:W-:Y:S01]  /*0870*/  FMUL R0, R0, UR4 ;  /* 0x0000000400007c20 */ /* 0x000fe20008400000 */
[----:B------:R-:W-:Y:S01]  /*0880*/  IMAD.WIDE.U32 R6, R9, R20, R16 ;  /* 0x0000001409067225 */ /* 0x000fe200078e0010 */
[----:B------:R-:W-:-:S03]  /*0890*/  ULDC UR4, c[0x0][0x154] ;  /* 0x0000550000047ab9 */ /* 0x000fc60000000800 */
[----:B------:R-:W-:Y:S01]  /*08a0*/  IMAD R8, R11, R20, RZ ;  /* 0x000000140b087224 */ /* 0x000fe200078e02ff */
[----:B------:R-:W2:Y:S01]  /*08b0*/  LDC R5, c[0x0][0x144] ;  /* 0x00005100ff057b82 */ /* 0x000ea20000000800 */
[----:B------:R-:W3:Y:S02]  /*08c0*/  F2I.U32.TRUNC.NTZ R0, R0 ;  /* 0x0000000000007305 */ /* 0x000ee4000020f000 */
[----:B------:R-:W-:-:S04]  /*08d0*/  IMAD R9, R9, R21, R8 ;  /* 0x0000001509097224 */ /* 0x000fc800078e0208 */
[----:B------:R-:W-:Y:S01]  /*08e0*/  IMAD.IADD R7, R7, 0x1, R9 ;  /* 0x0000000107077824 */ /* 0x000fe200078e0209 */
[----:B------:R-:W4:Y:S01]  /*08f0*/  LDC R12, c[0x0][0x608] ;  /* 0x00018200ff0c7b82 */ /* 0x000f220000000800 */
[----:B------:R-:W-:-:S03]  /*0900*/  IMAD.MOV.U32 R9, RZ, RZ, -0x1 ;  /* 0xffffffffff097424 */ /* 0x000fc600078e00ff */
[-CC-:B0-----:R-:W-:Y:S02]  /*0910*/  SHF.R.U64 R20, R6, R10.reuse, R7.reuse ;  /* 0x0000000a06147219 */ /* 0x181fe40000001207 */
[----:B------:R-:W-:Y:S02]  /*0920*/  I2FP.F32.U32 R6, R3 ;  /* 0x0000000300067245 */ /* 0x000fe40000201000 */
[----:B------:R-:W0:Y:S01]  /*0930*/  LDC R26, c[0x0][0x658] ;  /* 0x00019600ff1a7b82 */ /* 0x000e220000000800 */
[----:B-1----:R-:W-:Y:S01]  /*0940*/  ISETP.NE.U32.AND P0, PT, R28, RZ, PT ;  /* 0x000000ff1c00720c */ /* 0x002fe20003f05070 */
[----:B---3--:R-:W-:Y:S01]  /*0950*/  IMAD.MOV R8, RZ, RZ, -R0 ;  /* 0x000000ffff087224 */ /* 0x008fe200078e0a00 */
[----:B------:R-:W-:Y:S01]  /*0960*/  SHF.R.U32.HI R7, RZ, R10, R7 ;  /* 0x0000000aff077219 */ /* 0x000fe20000011607 */
[----:B------:R-:W-:Y:S01]  /*0970*/  FMUL R6, R6, UR4 ;  /* 0x0000000406067c20 */ /* 0x000fe20008400000 */
[----:B------:R-:W-:-:S03]  /*0980*/  ISETP.NE.AND.EX P0, PT, R29, RZ, PT, P0 ;  /* 0x000000ff1d00720c */ /* 0x000fc60003f05300 */
[----:B------:R-:W1:Y:S01]  /*0990*/  LDC R14, c[0x0][0x148] ;  /* 0x00005200ff0e7b82 */ /* 0x000e620000000800 */
[----:B--2---:R-:W-:-:S07]  /*09a0*/  IMAD R0, R5, R8, R4 ;  /* 0x0000000805007224 */ /* 0x004fce00078e0204 */
[----:B------:R-:W2:Y:S01]  /*09b0*/  LDC R24, c[0x0][0x600] ;  /* 0x00018000ff187b82 */ /* 0x000ea20000000800 */
[-CC-:B----4-:R-:W-:Y:S02]  /*09c0*/  SHF.R.U64 R30, R20, R12.reuse, R7.reuse ;  /* 0x0000000c141e7219 */ /* 0x190fe40000001207 */
[----:B------:R-:W-:Y:S01]  /*09d0*/  SHF.R.U32.HI R5, RZ, R12, R7 ;  /* 0x0000000cff057219 */ /* 0x000fe20000011607 */
[----:B------:R-:W-:Y:S01]  /*09e0*/  IMAD.MOV.U32 R7, RZ, RZ, 0x1 ;  /* 0x00000001ff077424 */ /* 0x000fe200078e00ff */
[----:B------:R3:W4:Y:S03]  /*09f0*/  F2I.U32.TRUNC.NTZ R12, R6 ;  /* 0x00000006000c7305 */ /* 0x000726000020f000 */
[----:B------:R-:W1:Y:S01]  /*0a00*/  LDC R15, c[0x0][0x648] ;  /* 0x00019200ff0f7b82 */ /* 0x000e620000000800 */
[-C--:B0-----:R-:W-:Y:S02]  /*0a10*/  SHF.L.U32 R4, R9, R26.reuse, RZ ;  /* 0x0000001a09047219 */ /* 0x081fe400000006ff */
[----:B------:R-:W-:-:S02]  /*0a20*/  SHF.R.U64 R32, R30, R26, R5 ;  /* 0x0000001a1e207219 */ /* 0x000fc40000001205 */
[----:B------:R-:W-:Y:S02]  /*0a30*/  LOP3.LUT R11, RZ, R4, RZ, 0x33, !PT ;  /* 0x00000004ff0b7212 */ /* 0x000fe400078e33ff */
[-C--:B------:R-:W-:Y:S01]  /*0a40*/  SHF.R.U32.HI R5, RZ, R26.reuse, R5 ;  /* 0x0000001aff057219 */ /* 0x080fe20000011605 */
[----:B------:R-:W0:Y:S01]  /*0a50*/  LDC R21, c[0x0][0x638] ;  /* 0x00018e00ff157b82 */ /* 0x000e220000000800 */
[----:B------:R-:W-:Y:S01]  /*0a60*/  SHF.L.U32 R10, R7, R26, RZ ;  /* 0x0000001a070a7219 */ /* 0x000fe200000006ff */
[----:B------:R-:W-:-:S06]  /*0a70*/  IMAD.MOV.U32 R4, RZ, RZ, R32 ;  /* 0x000000ffff047224 */ /* 0x000fcc00078e0020 */
[----:B------:R-:W0:Y:S01]  /*0a80*/  LDC R58, c[0x0][0x610] ;  /* 0x00018400ff3a7b82 */ /* 0x000e220000000800 */
[----:B---34-:R-:W-:Y:S05]  /*0a90*/  @!P0 BRA `(.L_x_6) ;  /* 0x0000000000288947 */ /* 0x018fea0003800000 */
[----:B------:R-:W3:Y:S02]  /*0aa0*/  LDC R9, c[0x0][0x64c] ;  /* 0x00019300ff097b82 */ /* 0x000ee40000000800 */
[----:B---3--:R-:W-:-:S05]  /*0ab0*/  IADD3 R9, P0, R32, R9, RZ ;  /* 0x0000000920097210 */ /* 0x008fca0007f1e0ff */
        /* <DEDUP_REMOVED lines=8> */
.L_x_6:
[----:B-1----:R-:W-:Y:S01]  /*0b40*/  SHF.R.U64 R4, R4, R15, R5 ;  /* 0x0000000f04047219 */ /* 0x002fe20000001205 */
[----:B--2---:R-:W-:Y:S01]  /*0b50*/  VIADD R5, R24, 0xffffffff ;  /* 0xffffffff18057836 */ /* 0x004fe20000000000 */
[----:B------:R-:W-:Y:S01]  /*0b60*/  LOP3.LUT R11, R30, R11, RZ, 0xc0, !PT ;  /* 0x0000000b1e0b7212 */ /* 0x000fe200078ec0ff */
[----:B------:R-:W-:Y:S02]  /*0b70*/  IMAD.MOV R12, RZ, RZ, -R12 ;  /* 0x000000ffff0c7224 */ /* 0x000fe400078e0a0c */
[----:B------:R-:W-:Y:S01]  /*0b80*/  IMAD.MOV R6, RZ, RZ, -R4 ;  /* 0x000000ffff067224 */ /* 0x000fe200078e0a04 */
[----:B------:R-:W-:Y:S01]  /*0b90*/  LOP3.LUT R5, R20, R5, RZ, 0xc0, !PT ;  /* 0x0000000514057212 */ /* 0x000fe200078ec0ff */
[----:B------:R-:W-:Y:S02]  /*0ba0*/  @P3 IMAD R0, R14, R12, R3 ;  /* 0x0000000c0e003224 */ /* 0x000fe400078e0203 */
[----:B------:R-:W-:Y:S02]  /*0bb0*/  IMAD R11, R10, R4, R11 ;  /* 0x000000040a0b7224 */ /* 0x000fe400078e020b */
[----:B0-----:R-:W-:-:S02]  /*0bc0*/  IMAD R3, R6, R21, R32 ;  /* 0x0000001506037224 */ /* 0x001fc400078e0220 */
[----:B------:R-:W-:Y:S02]  /*0bd0*/  IMAD R58, R11, R58, R0 ;  /* 0x0000003a0b3a7224 */ /* 0x000fe400078e0200 */
[----:B------:R-:W-:Y:S02]  /*0be0*/  IMAD R3, R3, R24, R5 ;  /* 0x0000001803037224 */ /* 0x000fe400078e0205 */
[----:B------:R-:W-:-:S03]  /*0bf0*/  IMAD.MOV.U32 R0, RZ, RZ, 0x1 ;  /* 0x00000001ff007424 */ /* 0x000fc600078e00ff */
[----:B------:R-:W-:Y:S02]  /*0c00*/  SEL R59, R3, R58, !P3 ;  /* 0x0000003a033b7207 */ /* 0x000fe40005800000 */
[----:B------:R-:W-:-:S07]  /*0c10*/  SEL R58, R58, R3, !P3 ;  /* 0x000000033a3a7207 */ /* 0x000fce0005800000 */
.L_x_4:
[----:B------:R-:W-:-:S08]  /*0c20*/  NOP ;  /* 0x0000000000007918 */ /* 0x000fd00000000000 */
[----:B------:R-:W0:Y:S02]  /*0c30*/  USETMAXREG.TRY_ALLOC.CTAPOOL UP0, 0xe8 ;  /* 0x000000e8000079c8 */ /* 0x000e240008000600 */
[----:B0-----:R-:W-:-:S13]  /*0c40*/  PLOP3.LUT P0, PT, PT, PT, UP0, 0x80, 0x0 ;  /* 0x000000000000781c */ /* 0x001fda0003f0f008 */
[----:B------:R-:W-:Y:S05]  /*0c50*/  @!P0 BRA `(.L_x_4) ;  /* 0xfffffffc00f08947 */ /* 0x000fea000383ffff */
[----:B------:R-:W-:Y:S01]  /*0c60*/  ULDC.64 UR4, c[0x0][0x598] ;  /* 0x0001660000047ab9 */ /* 0x000fe20000000a00 */
[----:B------:R-:W-:Y:S01]  /*0c70*/  ULDC.64 UR36, c[0x0][0x208] ;  /* 0x0000820000247ab9 */ /* 0x000fe20000000a00 */
[----:B------:R-:W-:-:S04]  /*0c80*/  ISETP.NE.U32.AND P0, PT, RZ, UR4, PT ;  /* 0x00000004ff007c0c */ /* 0x000fc8000bf05070 */
[----:B------:R-:W-:-:S13]  /*0c90*/  ISETP.NE.AND.EX P0, PT, RZ, UR5, PT, P0 ;  /* 0x00000005ff007c0c */ /* 0x000fda000bf05300 */
[----:B------:R-:W-:Y:S05]  /*0ca0*/  @!P0 BRA `(.L_x_7) ;  /* 0x00000000001c8947 */ /* 0x000fea0003800000 */
[----:B------:R-:W0:Y:S02]  /*0cb0*/  LDC.64 R4, c[0x0][0x598] ;  /* 0x00016600ff047b82 */ /* 0x000e240000000a00 */
[----:B0-----:R-:W2:Y:S02]  /*0cc0*/  LDG.E.64 R4, desc[UR36][R4.64] ;  /* 0x0000002404047981 */ /* 0x001ea4000c1e1b00 */
[----:B--2---:R-:W-:-:S04]  /*0cd0*/  ISETP.NE.U32.AND P0, PT, R4, RZ, PT ;  /* 0x000000ff0400720c */ /* 0x004fc80003f05070 */
[----:B------:R-:W-:-:S13]  /*0ce0*/  ISETP.NE.AND.EX P0, PT, R5, RZ, PT, P0 ;  /* 0x000000ff0500720c */ /* 0x000fda0003f05300 */
[----:B------:R-:W-:Y:S05]  /*0cf0*/  @!P0 BRA `(.L_x_7) ;  /* 0x0000000000088947 */ /* 0x000fea0003800000 */
[----:B------:R0:W5:Y:S01]  /*0d00*/  LD.E R23, desc[UR36][R4.64] ;  /* 0x0000002404177980 */ /* 0x000162000c101900 */
[----:B------:R-:W-:Y:S05]  /*0d10*/  BRA `(.L_x_8) ;  /* 0x0000000000247947 */ /* 0x000fea0003800000 */
.L_x_7:
[----:B------:R-:W-:Y:S02]  /*0d20*/  ULDC.64 UR4, c[0x0][0x588] ;  /* 0x0001620000047ab9 */ /* 0x000fe40000000a00 */
[----:B------:R-:W-:-:S04]  /*0d30*/  ISETP.NE.U32.AND P0, PT, RZ, UR4, PT ;  /* 0x00000004ff007c0c */ /* 0x000fc8000bf05070 */
[----:B------:R-:W-:-:S13]  /*0d40*/  ISETP.NE.AND.EX P0, PT, RZ, UR5, PT, P0 ;  /* 0x00000005ff007c0c */ /* 0x000fda000bf05300 */
[----:B------:R-:W-:Y:S05]  /*0d50*/  @!P0 BRA `(.L_x_9) ;  /* 0x00000000000c8947 */ /* 0x000fea0003800000 */
[----:B------:R-:W0:Y:S02]  /*0d60*/  LDC.64 R4, c[0x0][0x588] ;  /* 0x00016200ff047b82 */ /* 0x000e240000000a00 */
[----:B0-----:R1:W5:Y:S01]  /*0d70*/  LDG.E R23, desc[UR36][R4.64] ;  /* 0x0000002404177981 */ /* 0x001362000c1e1900 */
[----:B------:R-:W-:Y:S05]  /*0d80*/  BRA `(.L_x_8) ;  /* 0x0000000000087947 */ /* 0x000fea0003800000 */
.L_x_9:
[----:B------:R-:W-:Y:S02]  /*0d90*/  ULDC UR4, c[0x0][0x580] ;  /* 0x0001600000047ab9 */ /* 0x000fe40000000800 */
[----:B------:R-:W-:-:S07]  /*0da0*/  IMAD.U32 R23, RZ, RZ, UR4 ;  /* 0x00000004ff177e24 */ /* 0x000fce000f8e00ff */
.L_x_8:
[----:B------:R-:W-:Y:S02]  /*0db0*/  ULDC.64 UR4, c[0x0][0x5a0] ;  /* 0x0001680000047ab9 */ /* 0x000fe40000000a00 */
[----:B------:R-:W-:-:S04]  /*0dc0*/  ISETP.NE.U32.AND P0, PT, RZ, UR4, PT ;  /* 0x00000004ff007c0c */ /* 0x000fc8000bf05070 */
[----:B------:R-:W-:-:S13]  /*0dd0*/  ISETP.NE.AND.EX P0, PT, RZ, UR5, PT, P0 ;  /* 0x00000005ff007c0c */ /* 0x000fda000bf05300 */
[----:B------:R-:W-:Y:S05]  /*0de0*/  @!P0 BRA `(.L_x_10) ;  /* 0x00000000001c8947 */ /* 0x000fea0003800000 */
[----:B01----:R-:W0:Y:S02]  /*0df0*/  LDC.64 R4, c[0x0][0x5a0] ;  /* 0x00016800ff047b82 */ /* 0x003e240000000a00 */
[----:B0-----:R-:W2:Y:S02]  /*0e00*/  LDG.E.64 R4, desc[UR36][R4.64] ;  /* 0x0000002404047981 */ /* 0x001ea4000c1e1b00 */
[----:B--2---:R-:W-:-:S04]  /*0e10*/  ISETP.NE.U32.AND P0, PT, R4, RZ, PT ;  /* 0x000000ff0400720c */ /* 0x004fc80003f05070 */
[----:B------:R-:W-:-:S13]  /*0e20*/  ISETP.NE.AND.EX P0, PT, R5, RZ, PT, P0 ;  /* 0x000000ff0500720c */ /* 0x000fda0003f05300 */
[----:B------:R-:W-:Y:S05]  /*0e30*/  @!P0 BRA `(.L_x_10) ;  /* 0x0000000000088947 */ /* 0x000fea0003800000 */
[----:B------:R0:W5:Y:S01]  /*0e40*/  LD.E R56, desc[UR36][R4.64] ;  /* 0x0000002404387980 */ /* 0x000162000c101900 */
[----:B------:R-:W-:Y:S05]  /*0e50*/  BRA `(.L_x_11) ;  /* 0x0000000000247947 */ /* 0x000fea0003800000 */
.L_x_10:
[----:B------:R-:W-:Y:S02]  /*0e60*/  ULDC.64 UR4, c[0x0][0x590] ;  /* 0x0001640000047ab9 */ /* 0x000fe40000000a00 */
[----:B------:R-:W-:-:S04]  /*0e70*/  ISETP.NE.U32.AND P0, PT, RZ, UR4, PT ;  /* 0x00000004ff007c0c */ /* 0x000fc8000bf05070 */
[----:B------:R-:W-:-:S13]  /*0e80*/  ISETP.NE.AND.EX P0, PT, RZ, UR5, PT, P0 ;  /* 0x00000005ff007c0c */ /* 0x000fda000bf05300 */
[----:B------:R-:W-:Y:S05]  /*0e90*/  @!P0 BRA `(.L_x_12) ;  /* 0x00000000000c8947 */ /* 0x000fea0003800000 */
[----:B01----:R-:W0:Y:S02]  /*0ea0*/  LDC.64 R4, c[0x0][0x590] ;  /* 0x00016400ff047b82 */ /* 0x003e240000000a00 */
[----:B0-----:R1:W5:Y:S01]  /*0eb0*/  LDG.E R56, desc[UR36][R4.64] ;  /* 0x0000002404387981 */ /* 0x001362000c1e1900 */
[----:B------:R-:W-:Y:S05]  /*0ec0*/  BRA `(.L_x_11) ;  /* 0x0000000000087947 */ /* 0x000fea0003800000 */
.L_x_12:
[----:B------:R-:W-:Y:S02]  /*0ed0*/  ULDC UR4, c[0x0][0x584] ;  /* 0x0001610000047ab9 */ /* 0x000fe40000000800 */
[----:B------:R-:W-:-:S07]  /*0ee0*/  IMAD.U32 R56, RZ, RZ, UR4 ;  /* 0x00000004ff387e24 */ /* 0x000fce000f8e00ff */
.L_x_11:
[----:B------:R-:W-:-:S13]  /*0ef0*/  LOP3.LUT P0, RZ, R0, 0xff, RZ, 0xc0, !PT ;  /* 0x000000ff00ff7812 */ /* 0x000fda000780c0ff */
[----:B------:R-:W-:Y:S05]  /*0f00*/  @!P0 EXIT ;  /* 0x000000000000894d */ /* 0x000fea0003800000 */
[----:B------:R-:W-:Y:S01]  /*0f10*/  ULDC UR4, c[0x0][0x28c] ;  /* 0x0000a30000047ab9 */ /* 0x000fe20000000800 */
[----:B------:R-:W-:Y:S01]  /*0f20*/  LOP3.LUT R62, R19, 0x1, RZ, 0xfc, !PT ;  /* 0x00000001133e7812 */ /* 0x000fe200078efcff */
[----:B------:R-:W-:Y:S01]  /*0f30*/  UIADD3 UR4, UR4, 0x3f, URZ ;  /* 0x0000003f04047890 */ /* 0x000fe2000fffe03f */
[----:B------:R-:W-:Y:S01]  /*0f40*/  UMOV UR38, URZ ;  /* 0x0000003f00267c82 */ /* 0x000fe20008000000 */
[----:B------:R-:W-:Y:S02]  /*0f50*/  UMOV UR39, URZ ;  /* 0x0000003f00277c82 */ /* 0x000fe40008000000 */
[----:B------:R-:W-:-:S04]  /*0f60*/  USHF.R.S32.HI UR5, URZ, 0x1f, UR4 ;  /* 0x0000001f3f057899 */ /* 0x000fc80008011404 */
[----:B------:R-:W-:-:S04]  /*0f70*/  ULEA.HI UR5, UR5, UR4, URZ, 0x6 ;  /* 0x0000000405057291 */ /* 0x000fc8000f8f303f */
[----:B------:R-:W-:-:S12]  /*0f80*/  USHF.R.S32.HI UR40, URZ, 0x6, UR5 ;  /* 0x000000063f287899 */ /* 0x000fd80008011405 */
.L_x_94:
[----:B------:R-:W-:Y:S01]  /*0f90*/  LOP3.LUT R0, R18, 0x80, RZ, 0xc0, !PT ;  /* 0x0000008012007812 */ /* 0x000fe200078ec0ff */
[----:B--2---:R-:W2:Y:S01]  /*0fa0*/  S2UR UR7, SR_CgaCtaId ;  /* 0x00000000000779c3 */ /* 0x004ea20000008800 */
[----:B------:R-:W-:Y:S02]  /*0fb0*/  UMOV UR6, 0x400 ;  /* 0x0000040000067882 */ /* 0x000fe40000000000 */
[----:B------:R-:W-:-:S06]  /*0fc0*/  SHF.R.U32.HI R0, RZ, 0x7, R0 ;  /* 0x00000007ff007819 */ /* 0x000fcc0000011600 */
[----:B---3--:R-:W3:Y:S01]  /*0fd0*/  SHFL.IDX PT, R0, R0, RZ, 0x1f ;  /* 0x00001fff00007589 */ /* 0x008ee200000e0000 */
[----:B--2---:R-:W-:Y:S01]  /*0fe0*/  ULEA UR42, UR7, UR6, 0x18 ;  /* 0x00000006072a7291 */ /* 0x004fe2000f8ec03f */
[----:B---3--:R-:W-:-:S13]  /*0ff0*/  R2UR UR4, R0 ;  /* 0x00000000000472ca */ /* 0x008fda00000e0000 */
[----:B------:R-:W-:-:S04]  /*1000*/  ULEA.HI UR5, UR4, UR4, URZ, 0x1 ;  /* 0x0000000404057291 */ /* 0x000fc8000f8f083f */
[----:B------:R-:W-:-:S04]  /*1010*/  ULOP3.LUT UR5, UR5, 0x7fffe, URZ, 0xc0, !UPT ;  /* 0x0007fffe05057892 */ /* 0x000fc8000f8ec03f */
[----:B------:R-:W-:-:S03]  /*1020*/  UIADD3 UR5, UR4, -UR5, URZ ;  /* 0x8000000504057290 */ /* 0x000fc6000fffe03f */
[----:B------:R-:W-:Y:S01]  /*1030*/  ULDC UR4, c[0x0][0x28c] ;  /* 0x0000a30000047ab9 */ /* 0x000fe20000000800 */
[----:B------:R-:W-:Y:S01]  /*1040*/  ULEA UR5, UR5, UR42, 0xd ;  /* 0x0000002a05057291 */ /* 0x000fe2000f8e683f */
[----:B------:R-:W-:-:S03]  /*1050*/  ISETP.LT.AND P0, PT, RZ, UR4, PT ;  /* 0x00000004ff007c0c */ /* 0x000fc6000bf01270 */
[----:B------:R-:W-:-:S04]  /*1060*/  UIADD3 UR5, UR5, 0x180, URZ ;  /* 0x0000018005057890 */ /* 0x000fc8000fffe03f */
[----:B------:R-:W-:-:S04]  /*1070*/  USHF.R.U32.HI UR5, URZ, 0x4, UR5 ;  /* 0x000000043f057899 */ /* 0x000fc80008011605 */
[----:B------:R-:W-:Y:S02]  /*1080*/  ULOP3.LUT UR41, UR5, 0x3fff, URZ, 0xc0, !UPT ;  /* 0x00003fff05297892 */ /* 0x000fe4000f8ec03f */
[----:B-1--45:R-:W-:Y:S10]  /*1090*/  @P0 BRA `(.L_x_13) ;  /* 0x0000000000400947 */ /* 0x032ff40003800000 */
[----:B------:R-:W-:Y:S01]  /*10a0*/  MOV R0, 0x0 ;  /* 0x0000000000007802 */ /* 0x000fe20000000f00 */
[----:B------:R-:W-:Y:S01]  /*10b0*/  ULDC.64 UR4, c[0x4][0x68] ;  /* 0x01001a0000047ab9 */ /* 0x000fe20000000a00 */
[----:B------:R-:W-:Y:S01]  /*10c0*/  ULDC.64 UR6, c[0x4][0x8] ;  /* 0x0100020000067ab9 */ /* 0x000fe20000000a00 */
[----:B01----:R-:W-:Y:S01]  /*10d0*/  IMAD.U32 R4, RZ, RZ, UR4 ;  /* 0x00000004ff047e24 */ /* 0x003fe2000f8e00ff */
[----:B------:R0:W1:Y:S01]  /*10e0*/  LDC.64 R14, c[0x4][R0] ;  /* 0x01000000000e7b82 */ /* 0x0000620000000a00 */
[----:B------:R-:W-:Y:S01]  /*10f0*/  IMAD.U32 R5, RZ, RZ, UR5 ;  /* 0x00000005ff057e24 */ /* 0x000fe2000f8e00ff */
[----:B------:R-:W-:Y:S01]  /*1100*/  ULDC.64 UR4, c[0x4][0x70] ;  /* 0x01001c0000047ab9 */ /* 0x000fe20000000a00 */
[----:B------:R-:W-:Y:S02]  /*1110*/  IMAD.U32 R10, RZ, RZ, UR6 ;  /* 0x00000006ff0a7e24 */ /* 0x000fe4000f8e00ff */
[----:B------:R-:W-:Y:S02]  /*1120*/  IMAD.U32 R6, RZ, RZ, UR4 ;  /* 0x00000004ff067e24 */ /* 0x000fe4000f8e00ff */
[----:B------:R-:W-:-:S02]  /*1130*/  IMAD.U32 R7, RZ, RZ, UR5 ;  /* 0x00000005ff077e24 */ /* 0x000fc4000f8e00ff */
[----:B------:R-:W-:Y:S02]  /*1140*/  IMAD.U32 R11, RZ, RZ, UR7 ;  /* 0x00000007ff0b7e24 */ /* 0x000fe4000f8e00ff */
[----:B------:R-:W-:Y:S02]  /*1150*/  IMAD.MOV.U32 R8, RZ, RZ, 0x1e1 ;  /* 0x000001e1ff087424 */ /* 0x000fe400078e00ff */
[----:B------:R-:W-:Y:S02]  /*1160*/  IMAD.MOV.U32 R12, RZ, RZ, 0x1 ;  /* 0x00000001ff0c7424 */ /* 0x000fe400078e00ff */
[----:B0-----:R-:W-:-:S07]  /*1170*/  IMAD.MOV.U32 R13, RZ, RZ, RZ ;  /* 0x000000ffff0d7224 */ /* 0x001fce00078e00ff */
[----:B------:R-:W-:-:S07]  /*1180*/  LEPC R20, `(.L_x_13) ;  /* 0x000000001014794e */ /* 0x000fce0000000000 */
[----:B-1---5:R-:W-:Y:S05]  /*1190*/  CALL.ABS.NOINC R14 ;  /* 0x000000000e007343 */ /* 0x022fea0003c00000 */
.L_x_13:
[----:B------:R-:W-:-:S13]  /*11a0*/  ISETP.NE.AND P0, PT, R62, 0x3, PT ;  /* 0x000000033e00780c */ /* 0x000fda0003f05270 */
[----:B------:R-:W-:Y:S05]  /*11b0*/  @!P0 BRA `(.L_x_14) ;  /* 0x0000000000048947 */ /* 0x000fea0003800000 */
[----:B------:R-:W-:Y:S01]  /*11c0*/  BPT.TRAP 0x1 ;  /* 0x000000040000795c */ /* 0x000fe20000300000 */
.L_x_14:
[----:B------:R-:W-:Y:S02]  /*11d0*/  IMAD.U32 R3, RZ, RZ, UR39 ;  /* 0x00000027ff037e24 */ /* 0x000fe4000f8e00ff */
[----:B------:R-:W-:-:S03]  /*11e0*/  IMAD.U32 R0, RZ, RZ, UR38 ;  /* 0x00000026ff007e24 */ /* 0x000fc6000f8e00ff */
[----:B------:R-:W-:Y:S02]  /*11f0*/  LEA R3, R3, UR42, 0x3 ;  /* 0x0000002a03037c11 */ /* 0x000fe4000f8e18ff */
[----:B------:R-:W-:-:S04]  /*1200*/  SHF.L.U32 R0, R0, 0x1f, RZ ;  /* 0x0000001f00007819 */ /* 0x000fc800000006ff */
[----:B------:R2:W3:Y:S01]  /*1210*/  SYNCS.PHASECHK.TRANS64.TRYWAIT P1, [R3+URZ], R0 ;  /* 0x00000000030075a7 */ /* 0x0004e2000802017f */
[----:B------:R-:W-:Y:S05]  /*1220*/  @!P0 BRA `(.L_x_15) ;  /* 0x0000000000048947 */ /* 0x000fea0003800000 */
[----:B------:R-:W-:Y:S01]  /*1230*/  BPT.TRAP 0x1 ;  /* 0x000000040000795c */ /* 0x000fe20000300000 */
.L_x_15:
[----:B---3--:R-:W-:Y:S05]  /*1240*/  @P1 BRA `(.L_x_16) ;  /* 0x0000000000081947 */ /* 0x008fea0003800000 */
[----:B------:R-:W3:Y:S02]  /*1250*/  SYNCS.PHASECHK.TRANS64.TRYWAIT P1, [R3+URZ], R0 ;  /* 0x00000000030075a7 */ /* 0x000ee4000802017f */
[----:B---3--:R-:W-:Y:S05]  /*1260*/  @!P1 BRA `(.L_x_17) ;  /* 0x0000004c001c9947 */ /* 0x008fea0003800000 */
.L_x_16:
[----:B------:R-:W-:-:S04]  /*1270*/  UISETP.LT.AND UP0, UPT, UR40, 0x1, UPT ;  /* 0x000000012800788c */ /* 0x000fc8000bf01270 */
[----:B------:R-:W-:-:S04]  /*1280*/  USEL UR4, UR40, 0x1, UP0 ;  /* 0x0000000128047887 */ /* 0x000fc80008000000 */
[----:B------:R-:W-:-:S06]  /*1290*/  UIADD3 UR4, UR40, -UR4, URZ ;  /* 0x8000000428047290 */ /* 0x000fcc000fffe03f */
[----:B--23--:R-:W-:Y:S01]  /*12a0*/  IMAD.U32 R0, RZ, RZ, UR4 ;  /* 0x00000004ff007e24 */ /* 0x00cfe2000f8e00ff */
[----:B------:R-:W-:Y:S05]  /*12b0*/  WARPSYNC.ALL ;  /* 0x0000000000007948 */ /* 0x000fea0003800000 */
[----:B------:R-:W-:Y:S01]  /*12c0*/  ISETP.GE.AND P1, PT, R0, 0x1, PT ;  /* 0x000000010000780c */ /* 0x000fe20003f26270 */
[----:B------:R-:W-:Y:S01]  /*12d0*/  UIADD3 UR4, UR42, 0x1c180, URZ ;  /* 0x0001c1802a047890 */ /* 0x000fe2000fffe03f */
[----:B------:R-:W-:Y:S01]  /*12e0*/  WARPGROUP.ARRIVE ;  /* 0x00000000000079c5 */ /* 0x000fe20000000000 */
[----:B------:R-:W-:Y:S01]  /*12f0*/  UMOV UR9, 0x40000040 ;  /* 0x4000004000097882 */ /* 0x000fe20000000000 */
[----:B------:R-:W-:Y:S01]  /*1300*/  UMOV UR11, 0x40000040 ;  /* 0x40000040000b7882 */ /* 0x000fe20000000000 */
[----:B------:R-:W-:-:S04]  /*1310*/  USHF.R.U32.HI UR4, URZ, 0x4, UR4 ;  /* 0x000000043f047899 */ /* 0x000fc80008011604 */
[----:B------:R-:W-:Y:S02]  /*1320*/  ULOP3.LUT UR5, UR4, 0x3fff, URZ, 0xc0, !UPT ;  /* 0x00003fff04057892 */ /* 0x000fe4000f8ec03f */
[----:B------:R-:W-:Y:S02]  /*1330*/  ULOP3.LUT UR4, UR41, 0x10000, URZ, 0xfc, !UPT ;  /* 0x0001000029047892 */ /* 0x000fe4000f8efc3f */
[----:B------:R-:W-:Y:S02]  /*1340*/  ULOP3.LUT UR5, UR5, 0x10000, URZ, 0xfc, !UPT ;  /* 0x0001000005057892 */ /* 0x000fe4000f8efc3f */
[----:B------:R-:W-:Y:S02]  /*1350*/  ULEA UR6, UR39, UR4, 0xa ;  /* 0x0000000427067291 */ /* 0x000fe4000f8e503f */
[----:B------:R-:W-:-:S05]  /*1360*/  ULEA UR7, UR39, UR5, 0x9 ;  /* 0x0000000527077291 */ /* 0x000fca000f8e483f */
[----:B------:R-:W-:Y:S02]  /*1370*/  UMOV UR8, UR6 ;  /* 0x0000000600087c82 */ /* 0x000fe40008000000 */
[----:B------:R-:W-:Y:S02]  /*1380*/  UMOV UR10, UR7 ;  /* 0x00000007000a7c82 */ /* 0x000fe40008000000 */
[----:B------:R-:W-:Y:S01]  /*1390*/  HGMMA.64x64x16.F32 R24, gdesc[UR8], RZ, !UPT, gsb0 ;  /* 0x00e00000081879f0 */ /* 0x000fe2000c0008ff */
[----:B------:R-:W-:Y:S02]  /*13a0*/  UIADD3 UR8, UR6, 0x2, URZ ;  /* 0x0000000206087890 */ /* 0x000fe4000fffe03f */
[----:B------:R-:W-:Y:S01]  /*13b0*/  UIADD3 UR10, UR7, 0x2, URZ ;  /* 0x00000002070a7890 */ /* 0x000fe2000fffe03f */
[----:B------:R-:W-:Y:S01]  /*13c0*/  UMOV UR9, 0x40000040 ;  /* 0x4000004000097882 */ /* 0x000fe20000000000 */
[----:B------:R-:W-:Y:S01]  /*13d0*/  UMOV UR11, 0x40000040 ;  /* 0x40000040000b7882 */ /* 0x000fe20000000000 */
[----:B------:R-:W-:-:S02]  /*13e0*/  WARPGROUP.DEPBAR.LE gsb0, 0x0 ;  /* 0x00008000000079c5 */ /* 0x000fc40000010000 */
[----:B------:R-:W-:-:S06]  /*13f0*/  WARPGROUP.ARRIVE ;  /* 0x00000000000079c5 */ /* 0x000fcc0000000000 */
[----:B------:R-:W-:Y:S01]  /*1400*/  HGMMA.64x64x16.F32 R24, gdesc[UR8], R24, gsb0 ;  /* 0x00e00000081879f0 */ /* 0x000fe20008000818 */
[----:B------:R-:W-:Y:S02]  /*1410*/  UIADD3 UR8, UR6, 0x4, URZ ;  /* 0x0000000406087890 */ /* 0x000fe4000fffe03f */
[----:B------:R-:W-:Y:S01]  /*1420*/  UIADD3 UR10, UR7, 0x4, URZ ;  /* 0x00000004070a7890 */ /* 0x000fe2000fffe03f */
[----:B------:R-:W-:Y:S01]  /*1430*/  UMOV UR9, 0x40000040 ;  /* 0x4000004000097882 */ /* 0x000fe20000000000 */
[----:B------:R-:W-:Y:S01]  /*1440*/  UMOV UR11, 0x40000040 ;  /* 0x40000040000b7882 */ /* 0x000fe20000000000 */
[----:B------:R-:W-:Y:S02]  /*1450*/  WARPGROUP.DEPBAR.LE gsb0, 0x0 ;  /* 0x00008000000079c5 */ /* 0x000fe40000010000 */
        /* <DEDUP_REMOVED lines=8> */
[----:B------:R-:W-:Y:S03]  /*14e0*/  HGMMA.64x64x16.F32 R24, gdesc[UR8], R24, gsb0 ;  /* 0x00e00000081879f0 */ /* 0x000fe60008000818 */
[----:B------:R-:W-:Y:S02]  /*14f0*/  WARPGROUP.DEPBAR.LE gsb0, 0x0 ;  /* 0x00008000000079c5 */ /* 0x000fe40000010000 */
[----:B------:R-:W-:Y:S05]  /*1500*/  @!P1 BRA `(.L_x_18) ;  /* 0x0000000400189947 */ /* 0x000fea0003800000 */
[----:B------:R-:W-:-:S04]  /*1510*/  UIADD3 UR6, UR39, 0x1, URZ ;  /* 0x0000000127067890 */ /* 0x000fc8000fffe03f */
[----:B------:R-:W-:-:S04]  /*1520*/  UISETP.NE.AND UP0, UPT, UR6, 0x7, UPT ;  /* 0x000000070600788c */ /* 0x000fc8000bf05270 */
[----:B------:R-:W-:Y:S02]  /*1530*/  USEL UR7, URZ, 0x1, UP0 ;  /* 0x000000013f077887 */ /* 0x000fe40008000000 */
[----:B------:R-:W-:Y:S02]  /*1540*/  USEL UR6, UR6, URZ, UP0 ;  /* 0x0000003f06067287 */ /* 0x000fe40008000000 */
[----:B------:R-:W-:-:S06]  /*1550*/  ULOP3.LUT UR7, UR38, UR7, URZ, 0x3c, !UPT ;  /* 0x0000000726077292 */ /* 0x000fcc000f8e3c3f */
[----:B01----:R-:W-:Y:S01]  /*1560*/  IMAD.U32 R5, RZ, RZ, UR7 ;  /* 0x00000007ff057e24 */ /* 0x003fe2000f8e00ff */
[----:B------:R-:W-:-:S06]  /*1570*/  UMOV UR7, UR39 ;  /* 0x0000002700077c82 */ /* 0x000fcc0008000000 */
.L_x_25:
[----:B01----:R-:W-:Y:S05]  /*1580*/  @!P0 BRA `(.L_x_19) ;  /* 0x0000000000048947 */ /* 0x003fea0003800000 */
[----:B------:R-:W-:Y:S01]  /*1590*/  BPT.TRAP 0x1 ;  /* 0x000000040000795c */ /* 0x000fe20000300000 */
.L_x_19:
[----:B------:R-:W0:Y:S01]  /*15a0*/  S2UR UR9, SR_CgaCtaId ;  /* 0x00000000000979c3 */ /* 0x000e220000008800 */
[----:B------:R-:W-:Y:S01]  /*15b0*/  UMOV UR8, 0x400 ;  /* 0x0000040000087882 */ /* 0x000fe20000000000 */
[----:B------:R-:W-:Y:S01]  /*15c0*/  SHF.L.U32 R3, R5, 0x1f, RZ ;  /* 0x0000001f05037819 */ /* 0x000fe200000006ff */
[----:B0-----:R-:W-:-:S04]  /*15d0*/  ULEA UR14, UR9, UR8, 0x18 ;  /* 0x00000008090e7291 */ /* 0x001fc8000f8ec03f */
[----:B------:R-:W-:-:S09]  /*15e0*/  ULEA UR8, UR6, UR14, 0x3 ;  /* 0x0000000e06087291 */ /* 0x000fd2000f8e183f */
[----:B------:R0:W1:Y:S01]  /*15f0*/  SYNCS.PHASECHK.TRANS64.TRYWAIT P1, [UR8], R3 ;  /* 0x00000003ff0075a7 */ /* 0x0000620008020148 */
[----:B------:R-:W-:Y:S05]  /*1600*/  @!P0 BRA `(.L_x_20) ;  /* 0x0000000000048947 */ /* 0x000fea0003800000 */
[----:B------:R-:W-:Y:S01]  /*1610*/  BPT.TRAP 0x1 ;  /* 0x000000040000795c */ /* 0x000fe20000300000 */
.L_x_20:
[----:B-1----:R-:W-:Y:S05]  /*1620*/  @P1 BRA `(.L_x_21) ;  /* 0x0000000000081947 */ /* 0x002fea0003800000 */
[----:B------:R-:W1:Y:S02]  /*1630*/  SYNCS.PHASECHK.TRANS64.TRYWAIT P1, [UR8], R3 ;  /* 0x00000003ff0075a7 */ /* 0x000e640008020148 */
[----:B-1----:R-:W-:Y:S05]  /*1640*/  @!P1 BRA `(.L_x_22) ;  /* 0x0000004800389947 */ /* 0x002fea0003800000 */
.L_x_21:
[----:B------:R-:W-:Y:S01]  /*1650*/  ULEA UR12, UR6, UR4, 0xa ;  /* 0x00000004060c7291 */ /* 0x000fe2000f8e503f */
[----:B------:R-:W-:Y:S01]  /*1660*/  WARPGROUP.ARRIVE ;  /* 0x00000000000079c5 */ /* 0x000fe20000000000 */
[----:B------:R-:W-:Y:S01]  /*1670*/  ULEA UR13, UR6, UR5, 0x9 ;  /* 0x00000005060d7291 */ /* 0x000fe2000f8e483f */
[----:B------:R-:W-:Y:S01]  /*1680*/  UMOV UR9, 0x40000040 ;  /* 0x4000004000097882 */ /* 0x000fe20000000000 */
[----:B------:R-:W-:-:S03]  /*1690*/  UMOV UR11, 0x40000040 ;  /* 0x40000040000b7882 */ /* 0x000fc60000000000 */
[----:B------:R-:W-:Y:S02]  /*16a0*/  UMOV UR8, UR12 ;  /* 0x0000000c00087c82 */ /* 0x000fe40008000000 */
[----:B------:R-:W-:Y:S02]  /*16b0*/  UMOV UR10, UR13 ;  /* 0x0000000d000a7c82 */ /* 0x000fe40008000000 */
[----:B------:R-:W-:Y:S01]  /*16c0*/  HGMMA.64x64x16.F32 R24, gdesc[UR8], R24, gsb0 ;  /* 0x00e00000081879f0 */ /* 0x000fe20008000818 */
        /* <DEDUP_REMOVED lines=23> */
[----:B------:R-:W-:Y:S01]  /*1840*/  BPT.TRAP 0x1 ;  /* 0x000000040000795c */ /* 0x000fe20000300000 */
.L_x_23:
[----:B------:R-:W-:Y:S01]  /*1850*/  ULEA UR8, UR7, UR14, 0x3 ;  /* 0x0000000e07087291 */ /* 0x000fe2000f8e183f */
[----:B------:R-:W-:-:S03]  /*1860*/  ISETP.GT.U32.AND P1, PT, R19, 0x1, PT ;  /* 0x000000011300780c */ /* 0x000fc60003f24070 */
[----:B------:R-:W-:-:S04]  /*1870*/  UIADD3 UR8, UR8, 0x38, URZ ;  /* 0x0000003808087890 */ /* 0x000fc8000fffe03f */
[----:B------:R-:W-:-:S09]  /*1880*/  UPRMT UR8, URZ, 0x654, UR8 ;  /* 0x000006543f087896 */ /* 0x000fd20008000008 */
[----:B------:R-:W-:Y:S01]  /*1890*/  SYNCS.ARRIVE.TRANS64.RED.A1T0 RZ, [UR8], RZ ;  /* 0x000000ffffff79a7 */ /* 0x000fe20008100408 */
[----:B------:R-:W-:Y:S05]  /*18a0*/  @P1 BRA `(.L_x_24) ;  /* 0x0000000000041947 */ /* 0x000fea0003800000 */
[----:B------:R-:W-:Y:S01]  /*18b0*/  BPT.TRAP 0x1 ;  /* 0x000000040000795c */ /* 0x000fe20000300000 */
.L_x_24:
[----:B------:R-:W-:Y:S01]  /*18c0*/  UIADD3 UR6, UR6, 0x1, URZ ;  /* 0x0000000106067890 */ /* 0x000fe2000fffe03f */
[C---:B------:R-:W-:Y:S01]  /*18d0*/  ISETP.GT.AND P1, PT, R0.reuse, 0x1, PT ;  /* 0x000000010000780c */ /* 0x040fe20003f24270 */
[----:B------:R-:W-:Y:S01]  /*18e0*/  UIADD3 UR7, UR7, 0x1, URZ ;  /* 0x0000000107077890 */ /* 0x000fe2000fffe03f */
[----:B------:R-:W-:Y:S01]  /*18f0*/  VIADD R0, R0, 0xffffffff ;  /* 0xffffffff00007836 */ /* 0x000fe20000000000 */
[----:B------:R-:W-:Y:S02]  /*1900*/  UISETP.NE.AND UP0, UPT, UR6, 0x7, UPT ;  /* 0x000000070600788c */ /* 0x000fe4000bf05270 */
[----:B------:R-:W-:Y:S02]  /*1910*/  UISETP.NE.AND UP1, UPT, UR7, 0x7, UPT ;  /* 0x000000070700788c */ /* 0x000fe4000bf25270 */
[----:B------:R-:W-:Y:S02]  /*1920*/  USEL UR8, URZ, 0x1, UP0 ;  /* 0x000000013f087887 */ /* 0x000fe40008000000 */
[----:B------:R-:W-:-:S02]  /*1930*/  USEL UR6, UR6, URZ, UP0 ;  /* 0x0000003f06067287 */ /* 0x000fc40008000000 */
[----:B------:R-:W-:Y:S02]  /*1940*/  USEL UR7, UR7, URZ, UP1 ;  /* 0x0000003f07077287 */ /* 0x000fe40008800000 */
[----:B------:R-:W-:Y:S01]  /*1950*/  LOP3.LUT R5, R5, UR8, RZ, 0x3c, !PT ;  /* 0x0000000805057c12 */ /* 0x000fe2000f8e3cff */
[----:B------:R-:W-:Y:S09]  /*1960*/  @P1 BRA `(.L_x_25) ;  /* 0xfffffffc00041947 */ /* 0x000ff2000383ffff */
.L_x_18:
[----:B------:R-:W2:Y:S02]  /*1970*/  LDC R0, c[0x0][0x28c] ;  /* 0x0000a300ff007b82 */ /* 0x000ea40000000800 */
[----:B--2---:R-:W-:-:S13]  /*1980*/  ISETP.GE.AND P1, PT, R0, 0x1, PT ;  /* 0x000000010000780c */ /* 0x004fda0003f26270 */
[----:B------:R-:W-:Y:S05]  /*1990*/  @!P1 BRA `(.L_x_26) ;  /* 0x0000000000509947 */ /* 0x000fea0003800000 */
[----:B------:R-:W-:Y:S05]  /*19a0*/  @!P0 BRA `(.L_x_27) ;  /* 0x0000000000048947 */ /* 0x000fea0003800000 */
[----:B------:R-:W-:Y:S01]  /*19b0*/  BPT.TRAP 0x1 ;  /* 0x000000040000795c */ /* 0x000fe20000300000 */
.L_x_27:
[----:B------:R-:W-:Y:S01]  /*19c0*/  UISETP.LT.AND UP0, UPT, UR40, 0x1, UPT ;  /* 0x000000012800788c */ /* 0x000fe2000bf01270 */
[----:B------:R-:W2:Y:S01]  /*19d0*/  S2UR UR7, SR_CgaCtaId ;  /* 0x00000000000779c3 */ /* 0x000ea20000008800 */
[----:B------:R-:W-:Y:S02]  /*19e0*/  ISETP.GT.U32.AND P0, PT, R19, 0x1, PT ;  /* 0x000000011300780c */ /* 0x000fe40003f04070 */
[----:B------:R-:W-:-:S04]  /*19f0*/  USEL UR6, UR40, 0x1, UP0 ;  /* 0x0000000128067887 */ /* 0x000fc80008000000 */
[----:B------:R-:W-:-:S04]  /*1a00*/  UIADD3 UR6, UR39, UR40, -UR6 ;  /* 0x0000002827067290 */ /* 0x000fc8000fffe806 */
[----:B------:R-:W-:-:S04]  /*1a10*/  UIMAD.WIDE.U32 UR4, UR6, 0x24924925, URZ ;  /* 0x24924925060478a5 */ /* 0x000fc8000f8e003f */
[----:B------:R-:W-:-:S04]  /*1a20*/  UIADD3 UR4, UR6, -UR5, URZ ;  /* 0x8000000506047290 */ /* 0x000fc8000fffe03f */
[----:B------:R-:W-:-:S03]  /*1a30*/  ULEA.HI UR4, UR4, UR5, URZ, 0x1f ;  /* 0x0000000504047291 */ /* 0x000fc6000f8ff83f */
[----:B------:R-:W-:Y:S01]  /*1a40*/  UMOV UR5, 0x400 ;  /* 0x0000040000057882 */ /* 0x000fe20000000000 */
[----:B------:R-:W-:Y:S02]  /*1a50*/  USHF.R.U32.HI UR4, URZ, 0x2, UR4 ;  /* 0x000000023f047899 */ /* 0x000fe40008011604 */
[----:B--2---:R-:W-:Y:S02]  /*1a60*/  ULEA UR5, UR7, UR5, 0x18 ;  /* 0x0000000507057291 */ /* 0x004fe4000f8ec03f */
[----:B------:R-:W-:-:S04]  /*1a70*/  UIMAD UR4, UR4, -0x7, UR6 ;  /* 0xfffffff9040478a4 */ /* 0x000fc8000f8e0206 */
[----:B------:R-:W-:-:S04]  /*1a80*/  ULEA UR4, UR4, UR5, 0x3 ;  /* 0x0000000504047291 */ /* 0x000fc8000f8e183f */
[----:B------:R-:W-:-:S04]  /*1a90*/  UIADD3 UR4, UR4, 0x38, URZ ;  /* 0x0000003804047890 */ /* 0x000fc8000fffe03f */
[----:B------:R-:W-:-:S09]  /*1aa0*/  UPRMT UR4, URZ, 0x654, UR4 ;  /* 0x000006543f047896 */ /* 0x000fd20008000004 */
[----:B------:R-:W-:Y:S01]  /*1ab0*/  SYNCS.ARRIVE.TRANS64.RED.A1T0 RZ, [UR4], RZ ;  /* 0x000000ffffff79a7 */ /* 0x000fe20008100404 */
[----:B------:R-:W-:Y:S05]  /*1ac0*/  @P0 BRA `(.L_x_26) ;  /* 0x0000000000040947 */ /* 0x000fea0003800000 */
[----:B------:R-:W-:Y:S01]  /*1ad0*/  BPT.TRAP 0x1 ;  /* 0x000000040000795c */ /* 0x000fe20000300000 */
.L_x_26:
[----:B------:R-:W2:Y:S01]  /*1ae0*/  LDC R6, c[0x0][0x288] ;  /* 0x0000a200ff067b82 */ /* 0x000ea20000000800 */
[----:B01----:R-:W-:Y:S01]  /*1af0*/  SHF.R.U32.HI R3, RZ, 0x2, R18 ;  /* 0x00000002ff037819 */ /* 0x003fe20000011612 */
[----:B------:R-:W-:Y:S01]  /*1b00*/  IMAD.SHL.U32 R59, R59, 0x40, RZ ;  /* 0x000000403b3b7824 */ /* 0x000fe200078e00ff */
[C---:B------:R-:W-:Y:S01]  /*1b10*/  LOP3.LUT R4, R18.reuse, 0x60, RZ, 0xc0, !PT ;  /* 0x0000006012047812 */ /* 0x040fe200078ec0ff */
[----:B------:R-:W-:Y:S01]  /*1b20*/  UIADD3 UR39, UR40, UR39, URZ ;  /* 0x0000002728277290 */ /* 0x000fe2000fffe03f */
[----:B------:R-:W-:Y:S01]  /*1b30*/  LOP3.LUT R3, R3, 0x7, RZ, 0xc0, !PT ;  /* 0x0000000703037812 */ /* 0x000fe200078ec0ff */
[----:B------:R-:W-:Y:S01]  /*1b40*/  IMAD.SHL.U32 R10, R18, 0x2, RZ ;  /* 0x00000002120a7824 */ /* 0x000fe200078e00ff */
[----:B------:R-:W-:Y:S01]  /*1b50*/  SHF.R.U32.HI R4, RZ, 0x1, R4 ;  /* 0x00000001ff047819 */ /* 0x000fe20000011604 */
[----:B------:R-:W-:Y:S01]  /*1b60*/  UISETP.GT.U32.AND UP0, UPT, UR39, 0x6, UPT ;  /* 0x000000062700788c */ /* 0x000fe2000bf04070 */
[----:B------:R-:W-:Y:S01]  /*1b70*/  LOP3.LUT R0, R22, 0x1, RZ, 0xc0, !PT ;  /* 0x0000000116007812 */ /* 0x000fe200078ec0ff */
[----:B------:R-:W-:Y:S01]  /*1b80*/  UIMAD.WIDE.U32 UR4, UR39, 0x24924925, URZ ;  /* 0x24924925270478a5 */ /* 0x000fe2000f8e003f */
[----:B------:R-:W-:Y:S01]  /*1b90*/  IADD3 R5, RZ, -R4, -R3 ;  /* 0x80000004ff057210 */ /* 0x000fe20007ffe803 */
[----:B------:R-:W-:Y:S01]  /*1ba0*/  ULDC UR7, c[0x0][0x284] ;  /* 0x0000a10000077ab9 */ /* 0x000fe20000000800 */
[----:B------:R-:W-:Y:S01]  /*1bb0*/  UISETP.LT.U32.AND UP0, UPT, UR40, 0x7, UP0 ;  /* 0x000000072800788c */ /* 0x000fe20008701070 */
[C---:B------:R-:W-:Y:S01]  /*1bc0*/  IMAD.SHL.U32 R8, R0.reuse, 0x40, RZ ;  /* 0x0000004000087824 */ /* 0x040fe200078e00ff */
[----:B------:R-:W-:Y:S01]  /*1bd0*/  UIADD3 UR4, UR39, -UR5, URZ ;  /* 0x8000000527047290 */ /* 0x000fe2000fffe03f */
[----:B------:R-:W-:Y:S01]  /*1be0*/  IMAD R5, R0, -0x40, R5 ;  /* 0xffffffc000057824 */ /* 0x000fe200078e0205 */
[----:B------:R-:W-:Y:S01]  /*1bf0*/  LOP3.LUT R0, R18, 0x3, RZ, 0xc0, !PT ;  /* 0x0000000312007812 */ /* 0x000fe200078ec0ff */
[----:B------:R-:W-:Y:S01]  /*1c00*/  UISETP.GE.U32.AND UP1, UPT, UR40, 0x7, UPT ;  /* 0x000000072800788c */ /* 0x000fe2000bf26070 */
[----:B------:R-:W-:Y:S01]  /*1c10*/  SHF.R.S32.HI R15, RZ, 0x1f, R57 ;  /* 0x0000001fff0f7819 */ /* 0x000fe20000011439 */
[----:B------:R-:W-:Y:S01]  /*1c20*/  ULDC.64 UR8, c[0x0][0x5d0] ;  /* 0x0001740000087ab9 */ /* 0x000fe20000000a00 */
[C---:B------:R-:W-:Y:S01]  /*1c30*/  LOP3.LUT R10, R59.reuse, 0x6, R10, 0xf8, !PT ;  /* 0x000000063b0a7812 */ /* 0x040fe200078ef80a */
[----:B------:R-:W-:Y:S01]  /*1c40*/  USEL UR6, URZ, 0x1, !UP0 ;  /* 0x000000013f067887 */ /* 0x000fe2000c000000 */
[----:B------:R-:W-:Y:S01]  /*1c50*/  LOP3.LUT R3, R8, 0x40, R3, 0xe2, !PT ;  /* 0x0000004008037812 */ /* 0x000fe200078ee203 */
[----:B--2---:R-:W-:Y:S01]  /*1c60*/  IMAD R12, R0, -0x2, R6 ;  /* 0xfffffffe000c7824 */ /* 0x004fe200078e0206 */
[----:B------:R-:W-:Y:S01]  /*1c70*/  ISETP.GE.AND P0, PT, R59, R6, PT ;  /* 0x000000063b00720c */ /* 0x000fe20003f06270 */
[C---:B------:R-:W-:Y:S01]  /*1c80*/  IMAD.SHL.U32 R0, R58.reuse, 0x80, RZ ;  /* 0x000000803a007824 */ /* 0x040fe200078e00ff */
[----:B------:R-:W-:Y:S01]  /*1c90*/  ULEA.HI UR4, UR4, UR5, URZ, 0x1f ;  /* 0x0000000504047291 */ /* 0x000fe2000f8ff83f */
[----:B------:R-:W-:Y:S01]  /*1ca0*/  IMAD R6, R15, UR8, RZ ;  /* 0x000000080f067c24 */ /* 0x000fe2000f8e02ff */
[----:B------:R-:W-:Y:S01]  /*1cb0*/  SHF.R.S32.HI R11, RZ, 0x1f, R10 ;  /* 0x0000001fff0b7819 */ /* 0x000fe2000001140a */
[----:B------:R-:W-:Y:S01]  /*1cc0*/  IMAD.WIDE R8, R58, 0x80, RZ ;  /* 0x000000803a087825 */ /* 0x000fe200078e02ff */
[----:B------:R-:W-:Y:S01]  /*1cd0*/  ISETP.GE.OR P0, PT, R0, UR7, P0 ;  /* 0x0000000700007c0c */ /* 0x000fe20008706670 */
[----:B------:R-:W-:-:S02]  /*1ce0*/  ULOP3.LUT UR38, UR38, UR6, URZ, 0x3c, !UPT ;  /* 0x0000000626267292 */ /* 0x000fc4000f8e3c3f */
[----:B------:R-:W-:Y:S01]  /*1cf0*/  USHF.R.U32.HI UR4, URZ, 0x2, UR4 ;  /* 0x000000023f047899 */ /* 0x000fe20008011604 */
[C---:B------:R-:W-:Y:S01]  /*1d00*/  IMAD R13, R57.reuse, UR9, R6 ;  /* 0x00000009390d7c24 */ /* 0x040fe2000f8e0206 */
[----:B------:R-:W-:Y:S01]  /*1d10*/  LOP3.LUT R73, R8, R3, R4, 0xfe, !PT ;  /* 0x0000000308497212 */ /* 0x000fe200078efe04 */
[----:B------:R-:W-:Y:S01]  /*1d20*/  IMAD.WIDE.U32 R6, R57, UR8, R10 ;  /* 0x0000000839067c25 */ /* 0x000fe2000f8e000a */
[----:B------:R-:W-:Y:S01]  /*1d30*/  @UP1 ULOP3.LUT UR38, UR38, 0x1, UR4, 0x78, !UPT ;  /* 0x0000000126261892 */ /* 0x000fe2000f8e7804 */
[----:B------:R-:W-:Y:S01]  /*1d40*/  IADD3 R3, -R0, UR7, R5 ;  /* 0x0000000700037c10 */ /* 0x000fe2000fffe105 */
[----:B------:R-:W-:Y:S01]  /*1d50*/  UIMAD UR39, UR4, -0x7, UR39 ;  /* 0xfffffff9042778a4 */ /* 0x000fe2000f8e0227 */
[----:B------:R-:W-:Y:S02]  /*1d60*/  IMAD.IADD R7, R7, 0x1, R13 ;  /* 0x0000000107077824 */ /* 0x000fe400078e020d */
[----:B------:R-:W-:Y:S02]  /*1d70*/  IMAD.IADD R4, R12, 0x1, -R59 ;  /* 0x000000010c047824 */ /* 0x000fe400078e0a3b */
[----:B------:R-:W-:Y:S01]  /*1d80*/  IMAD.MOV.U32 R0, RZ, RZ, -0x1 ;  /* 0xffffffffff007424 */ /* 0x000fe200078e00ff */
[----:B------:R-:W-:Y:S06]  /*1d90*/  @P0 BRA `(.L_x_28) ;  /* 0x0000002000a40947 */ /* 0x000fec0003800000 */
[----:B------:R-:W0:Y:S01]  /*1da0*/  LDC.64 R66, c[0x0][0x5c8] ;  /* 0x00017200ff427b82 */ /* 0x000e220000000a00 */
[----:B-----5:R-:W-:Y:S01]  /*1db0*/  FSETP.NEU.AND P0, PT, R56, RZ, PT ;  /* 0x000000ff3800720b */ /* 0x020fe20003f0d000 */
[----:B------:R-:W-:Y:S01]  /*1dc0*/  BSSY B0, `(.L_x_28) ;  /* 0x0000226000007945 */ /* 0x000fe20003800000 */
[----:B------:R-:W-:-:S04]  /*1dd0*/  ISETP.GT.AND P2, PT, R4, RZ, PT ;  /* 0x000000ff0400720c */ /* 0x000fc80003f44270 */
[----:B------:R-:W-:Y:S01]  /*1de0*/  ISETP.GT.AND P1, PT, R3, RZ, P2 ;  /* 0x000000ff0300720c */ /* 0x000fe20001724270 */
[-C--:B0-----:R-:W-:Y:S02]  /*1df0*/  IMAD R12, R9, R66.reuse, RZ ;  /* 0x00000042090c7224 */ /* 0x081fe400078e02ff */
[----:B------:R-:W-:-:S04]  /*1e00*/  IMAD.WIDE.U32 R58, R73, R66, R6 ;  /* 0x00000042493a7225 */ /* 0x000fc800078e0006 */
[----:B------:R-:W-:-:S04]  /*1e10*/  IMAD R5, R73, R67, R12 ;  /* 0x0000004349057224 */ /* 0x000fc800078e020c */
[----:B------:R-:W-:Y:S01]  /*1e20*/  IMAD.IADD R75, R59, 0x1, R5 ;  /* 0x000000013b4b7824 */ /* 0x000fe200078e0205 */
[----:B------:R-:W-:Y:S06]  /*1e30*/  @!P0 BRA `(.L_x_29) ;  /* 0x0000001400e88947 */ /* 0x000fec0003800000 */
[----:B------:R-:W0:Y:S01]  /*1e40*/  LDC.64 R64, c[0x0][0x5b8] ;  /* 0x00016e00ff407b82 */ /* 0x000e220000000a00 */
[----:B------:R-:W-:-:S07]  /*1e50*/  ULDC.64 UR4, c[0x0][0x5c0] ;  /* 0x0001700000047ab9 */ /* 0x000fce0000000a00 */
[----:B------:R-:W1:Y:S08]  /*1e60*/  LDC.64 R68, c[0x0][0x5b0] ;  /* 0x00016c00ff447b82 */ /* 0x000e700000000a00 */
[----:B------:R-:W2:Y:S01]  /*1e70*/  LDC.64 R70, c[0x0][0x5a8] ;  /* 0x00016a00ff467b82 */ /* 0x000ea20000000a00 */
[-C--:B0-----:R-:W-:Y:S02]  /*1e80*/  IMAD R6, R15, R64.reuse, RZ ;  /* 0x000000400f067224 */ /* 0x081fe400078e02ff */
[----:B------:R-:W-:-:S04]  /*1e90*/  IMAD.WIDE.U32 R60, R57, R64, R10 ;  /* 0x00000040393c7225 */ /* 0x000fc800078e000a */
[----:B------:R-:W-:Y:S02]  /*1ea0*/  IMAD R63, R57, R65, R6 ;  /* 0x00000041393f7224 */ /* 0x000fe400078e0206 */
[-C--:B-1----:R-:W-:Y:S02]  /*1eb0*/  IMAD R8, R9, R68.reuse, RZ ;  /* 0x0000004409087224 */ /* 0x082fe400078e02ff */
[----:B------:R-:W-:Y:S02]  /*1ec0*/  IMAD.IADD R13, R61, 0x1, R63 ;  /* 0x000000013d0d7824 */ /* 0x000fe400078e023f */
[----:B------:R-:W-:Y:S02]  /*1ed0*/  IMAD.MOV.U32 R12, RZ, RZ, R60 ;  /* 0x000000ffff0c7224 */ /* 0x000fe400078e003c */
[C---:B------:R-:W-:Y:S02]  /*1ee0*/  IMAD R65, R73.reuse, R69, R8 ;  /* 0x0000004549417224 */ /* 0x040fe400078e0208 */
[----:B------:R-:W-:-:S04]  /*1ef0*/  IMAD.WIDE.U32 R6, R73, R68, R12 ;  /* 0x0000004449067225 */ /* 0x000fc800078e000c */
[----:B------:R-:W-:Y:S01]  /*1f00*/  IMAD.IADD R5, R7, 0x1, R65 ;  /* 0x0000000107057824 */ /* 0x000fe200078e0241 */
[----:B--2---:R-:W-:-:S04]  /*1f10*/  LEA R14, P0, R6, R70, 0x1 ;  /* 0x00000046060e7211 */ /* 0x004fc800078008ff */
[----:B------:R-:W-:-:S05]  /*1f20*/  LEA.HI.X R15, R6, R71, R5, 0x1, P0 ;  /* 0x00000047060f7211 */ /* 0x000fca00000f0c05 */
[----:B------:R0:W2:Y:S01]  /*1f30*/  @P1 LDG.E.LTC128B.U16 R5, desc[UR36][R14.64] ;  /* 0x000000240e051981 */ /* 0x0000a2000c1e1520 */
[----:B------:R-:W-:Y:S01]  /*1f40*/  LEA R8, P0, R58, UR4, 0x1 ;  /* 0x000000043a087c11 */ /* 0x000fe2000f8008ff */
[----:B------:R-:W-:Y:S01]  /*1f50*/  IMAD.WIDE.U32 R6, R73, R68, R10 ;  /* 0x0000004449067225 */ /* 0x000fe200078e000a */
[----:B------:R-:W-:Y:S03]  /*1f60*/  BSSY B1, `(.L_x_30) ;  /* 0x0000012000017945 */ /* 0x000fe60003800000 */
[----:B------:R-:W-:Y:S02]  /*1f70*/  IMAD.IADD R7, R65, 0x1, R7 ;  /* 0x0000000141077824 */ /* 0x000fe400078e0207 */
[----:B------:R-:W-:Y:S01]  /*1f80*/  IMAD.WIDE.U32 R20, R57, R64, R6 ;  /* 0x0000004039147225 */ /* 0x000fe200078e0006 */
[----:B0-----:R-:W-:-:S03]  /*1f90*/  SHF.L.U64.HI R15, R68, 0x3, R69 ;  /* 0x00000003440f7819 */ /* 0x001fc60000010245 */
[----:B------:R-:W-:Y:S01]  /*1fa0*/  IMAD.IADD R7, R63, 0x1, R21 ;  /* 0x000000013f077824 */ /* 0x000fe200078e0215 */
[----:B------:R-:W-:Y:S01]  /*1fb0*/  LEA R6, P4, R20, R70, 0x1 ;  /* 0x0000004614067211 */ /* 0x000fe200078808ff */
[----:B------:R-:W-:-:S03]  /*1fc0*/  IMAD.SHL.U32 R14, R68, 0x8, RZ ;  /* 0x00000008440e7824 */ /* 0x000fc600078e00ff */
[----:B------:R-:W-:Y:S01]  /*1fd0*/  LEA.HI.X R7, R20, R71, R7, 0x1, P4 ;  /* 0x0000004714077211 */ /* 0x000fe200020f0c07 */
[----:B--2---:R-:W-:-:S05]  /*1fe0*/  HADD2.F32 R9, -RZ, R5.H0_H0 ;  /* 0x20000005ff097230 */ /* 0x004fca0000004100 */
[----:B------:R-:W-:-:S04]  /*1ff0*/  FMUL R9, R9, R56 ;  /* 0x0000003809097220 */ /* 0x000fc80000400000 */
[----:B------:R-:W-:Y:S01]  /*2000*/  FFMA R24, R24, R23, R9 ;  /* 0x0000001718187223 */ /* 0x000fe20000000009 */
[----:B------:R-:W-:Y:S02]  /*2010*/  LEA.HI.X R9, R58, UR5, R75, 0x1, P0 ;  /* 0x000000053a097c11 */ /* 0x000fe400080f0c4b */
[----:B------:R-:W-:Y:S02]  /*2020*/  ISETP.GT.AND P0, PT, R4, 0x1, PT ;  /* 0x000000010400780c */ /* 0x000fe40003f04270 */
[----:B------:R-:W-:Y:S02]  /*2030*/  F2FP.F16.F32.PACK_AB R24, RZ, R24 ;  /* 0x00000018ff18723e */ /* 0x000fe400000000ff */
[----:B------:R-:W-:-:S03]  /*2040*/  ISETP.GT.AND P3, PT, R3, RZ, P0 ;  /* 0x000000ff0300720c */ /* 0x000fc60000764270 */
[----:B------:R0:W-:Y:S10]  /*2050*/  @P1 STG.E.U16 desc[UR36][R8.64], R24 ;  /* 0x0000001808001986 */ /* 0x0001f4000c101524 */
[----:B------:R-:W-:Y:S05]  /*2060*/  @!P3 BRA `(.L_x_31) ;  /* 0x000000000004b947 */ /* 0x000fea0003800000 */
[----:B------:R1:W5:Y:S02]  /*2070*/  LDG.E.LTC128B.U16 R5, desc[UR36][R6.64+0x2] ;  /* 0x0000022406057981 */ /* 0x000364000c1e1520 */
.L_x_31:
[----:B------:R-:W-:Y:S05]  /*2080*/  BSYNC B1 ;  /* 0x0000000000017941 */ /* 0x000fea0003800000 */
.L_x_30:
[----:B-----5:R-:W-:Y:S01]  /*2090*/  HADD2.F32 R59, -RZ, R5.H0_H0 ;  /* 0x20000005ff3b7230 */ /* 0x020fe20000004100 */
[----:B------:R-:W-:Y:S01]  /*20a0*/  ISETP.GT.AND P2, PT, R3, 0x8, P2 ;  /* 0x000000080300780c */ /* 0x000fe20001744270 */
[----:B------:R-:W-:Y:S01]  /*20b0*/  IMAD.WIDE.U32 R20, R73, R68, R14 ;  /* 0x0000004449147225 */ /* 0x000fe200078e000e */
[----:B0-----:R-:W-:-:S03]  /*20c0*/  PRMT R24, R5, 0x7610, R24 ;  /* 0x0000761005187816 */ /* 0x001fc60000000018 */
[----:B------:R-:W-:Y:S01]  /*20d0*/  FMUL R12, R59, R56 ;  /* 0x000000383b0c7220 */ /* 0x000fe20000400000 */
[----:B------:R-:W-:Y:S01]  /*20e0*/  IMAD.IADD R65, R65, 0x1, R21 ;  /* 0x0000000141417824 */ /* 0x000fe200078e0215 */
[----:B------:R-:W-:Y:S02]  /*20f0*/  IADD3 R60, P1, R60, R20, RZ ;  /* 0x000000143c3c7210 */ /* 0x000fe40007f3e0ff */
[----:B------:R-:W-:-:S03]  /*2100*/  FFMA R12, R25, R23, R12 ;  /* 0x00000017190c7223 */ /* 0x000fc6000000000c */
[----:B------:R-:W-:Y:S01]  /*2110*/  IMAD.X R13, R65, 0x1, R13, P1 ;  /* 0x00000001410d7824 */ /* 0x000fe200008e060d */
[C---:B------:R-:W-:Y:S02]  /*2120*/  LEA R14, P1, R60.reuse, R70, 0x1 ;  /* 0x000000463c0e7211 */ /* 0x040fe400078208ff */
[----:B------:R-:W-:Y:S02]  /*2130*/  F2FP.F16.F32.PACK_AB R12, RZ, R12 ;  /* 0x0000000cff0c723e */ /* 0x000fe400000000ff */
[----:B------:R-:W-:Y:S02]  /*2140*/  LEA.HI.X R15, R60, R71, R13, 0x1, P1 ;  /* 0x000000473c0f7211 */ /* 0x000fe400008f0c0d */
[----:B------:R-:W-:-:S05]  /*2150*/  PRMT R21, R12, 0x7610, R21 ;  /* 0x000076100c157816 */ /* 0x000fca0000000015 */
[----:B------:R0:W-:Y:S04]  /*2160*/  @P3 STG.E.U16 desc[UR36][R8.64+0x2], R21 ;  /* 0x0000021508003986 */ /* 0x0001e8000c101524 */
[----:B------:R-:W2:Y:S01]  /*2170*/  @P2 LDG.E.LTC128B.U16 R24, desc[UR36][R14.64] ;  /* 0x000000240e182981 */ /* 0x000ea2000c1e1520 */
[----:B------:R-:W-:Y:S01]  /*2180*/  IADD3 R20, P1, R10, R20, RZ ;  /* 0x000000140a147210 */ /* 0x000fe20007f3e0ff */
[----:B------:R-:W-:Y:S01]  /*2190*/  BSSY B1, `(.L_x_32) ;  /* 0x0000011000017945 */ /* 0x000fe20003800000 */
[C---:B------:R-:W-:Y:S02]  /*21a0*/  SHF.L.U64.HI R13, R66.reuse, 0x4, R67 ;  /* 0x00000004420d7819 */ /* 0x040fe40000010243 */
[----:B------:R-:W-:Y:S01]  /*21b0*/  ISETP.GT.AND P0, PT, R3, 0x8, P0 ;  /* 0x000000080300780c */ /* 0x000fe20000704270 */
[----:B0-----:R-:W-:Y:S01]  /*21c0*/  IMAD.X R21, R11, 0x1, R65, P1 ;  /* 0x000000010b157824 */ /* 0x001fe200008e0641 */
[----:B------:R-:W-:Y:S01]  /*21d0*/  LEA R12, P1, R66, R8, 0x4 ;  /* 0x00000008420c7211 */ /* 0x000fe200078220ff */
[----:B------:R-:W-:-:S04]  /*21e0*/  IMAD.WIDE.U32 R20, R57, R64, R20 ;  /* 0x0000004039147225 */ /* 0x000fc800078e0014 */
[----:B------:R-:W-:Y:S01]  /*21f0*/  IMAD.X R13, R13, 0x1, R9, P1 ;  /* 0x000000010d0d7824 */ /* 0x000fe200008e0609 */
[----:B------:R-:W-:Y:S01]  /*2200*/  LEA R10, P3, R20, R70, 0x1 ;  /* 0x00000046140a7211 */ /* 0x000fe200078608ff */
[----:B------:R-:W-:-:S05]  /*2210*/  IMAD.IADD R11, R63, 0x1, R21 ;  /* 0x000000013f0b7824 */ /* 0x000fca00078e0215 */
[----:B------:R-:W-:Y:S01]  /*2220*/  LEA.HI.X R11, R20, R71, R11, 0x1, P3 ;  /* 0x00000047140b7211 */ /* 0x000fe200018f0c0b */
[----:B--2---:R-:W-:-:S05]  /*2230*/  HADD2.F32 R5, -RZ, R24.H0_H0 ;  /* 0x20000018ff057230 */ /* 0x004fca0000004100 */
[----:B------:R-:W-:-:S04]  /*2240*/  FMUL R5, R5, R56 ;  /* 0x0000003805057220 */ /* 0x000fc80000400000 */
[----:B------:R-:W-:-:S05]  /*2250*/  FFMA R5, R26, R23, R5 ;  /* 0x000000171a057223 */ /* 0x000fca0000000005 */
[----:B------:R-:W-:-:S05]  /*2260*/  F2FP.F16.F32.PACK_AB R5, RZ, R5 ;  /* 0x00000005ff05723e */ /* 0x000fca00000000ff */
[----:B------:R0:W-:Y:S01]  /*2270*/  @P2 STG.E.U16 desc[UR36][R12.64], R5 ;  /* 0x000000050c002986 */ /* 0x0001e2000c101524 */
[----:B------:R-:W-:Y:S05]  /*2280*/  @!P0 BRA `(.L_x_33) ;  /* 0x0000000000048947 */ /* 0x000fea0003800000 */
[----:B------:R2:W5:Y:S02]  /*2290*/  LDG.E.LTC128B.U16 R24, desc[UR36][R10.64+0x2] ;  /* 0x000002240a187981 */ /* 0x000564000c1e1520 */
.L_x_33:
[----:B------:R-:W-:Y:S05]  /*22a0*/  BSYNC B1 ;  /* 0x0000000000017941 */ /* 0x000fea0003800000 */
.L_x_32:
[----:B0----5:R-:W-:Y:S01]  /*22b0*/  HADD2.F32 R5, -RZ, R24.H0_H0 ;  /* 0x20000018ff057230 */ /* 0x021fe20000004100 */
[----:B------:R-:W-:Y:S01]  /*22c0*/  ISETP.GT.AND P1, PT, R4, 0x8, PT ;  /* 0x000000080400780c */ /* 0x000fe20003f24270 */
[----:B------:R-:W-:Y:S03]  /*22d0*/  BSSY B1, `(.L_x_34) ;  /* 0x0000008000017945 */ /* 0x000fe60003800000 */
[----:B------:R-:W-:Y:S01]  /*22e0*/  FMUL R14, R5, R56 ;  /* 0x00000038050e7220 */ /* 0x000fe20000400000 */
[----:B------:R-:W-:-:S03]  /*22f0*/  ISETP.GT.AND P2, PT, R3, RZ, P1 ;  /* 0x000000ff0300720c */ /* 0x000fc60000f44270 */
[----:B------:R-:W-:-:S05]  /*2300*/  FFMA R14, R27, R23, R14 ;  /* 0x000000171b0e7223 */ /* 0x000fca000000000e */
[----:B------:R-:W-:-:S05]  /*2310*/  F2FP.F16.F32.PACK_AB R14, RZ, R14 ;  /* 0x0000000eff0e723e */ /* 0x000fca00000000ff */
[----:B------:R0:W-:Y:S01]  /*2320*/  @P0 STG.E.U16 desc[UR36][R12.64+0x2], R14 ;  /* 0x0000020e0c000986 */ /* 0x0001e2000c101524 */
[----:B------:R-:W-:Y:S05]  /*2330*/  @!P2 BRA `(.L_x_35) ;  /* 0x000000000004a947 */ /* 0x000fea0003800000 */
[----:B------:R3:W5:Y:S02]  /*2340*/  LDG.E.LTC128B.U16 R24, desc[UR36][R6.64+0x10] ;  /* 0x0000102406187981 */ /* 0x000764000c1e1520 */
.L_x_35:
[----:B------:R-:W-:Y:S05]  /*2350*/  BSYNC B1 ;  /* 0x0000000000017941 */ /* 0x000fea0003800000 */
.L_x_34:
[----:B-----5:R-:W-:Y:S01]  /*2360*/  HADD2.F32 R5, -RZ, R24.H0_H0 ;  /* 0x20000018ff057230 */ /* 0x020fe20000004100 */
        /* <DEDUP_REMOVED lines=9> */
.L_x_37:
[----:B------:R-:W-:Y:S05]  /*2400*/  BSYNC B1 ;  /* 0x0000000000017941 */ /* 0x000fea0003800000 */
.L_x_36:
[----:B----45:R-:W-:Y:S01]  /*2410*/  HADD2.F32 R5, -RZ, R24.H0_H0 ;  /* 0x20000018ff057230 */ /* 0x030fe20000004100 */
[----:B------:R-:W-:Y:S01]  /*2420*/  ISETP.GT.AND P1, PT, R3, 0x8, P1 ;  /* 0x000000080300780c */ /* 0x000fe20000f24270 */
[----:B------:R-:W-:Y:S03]  /*2430*/  BSSY B1, `(.L_x_38) ;  /* 0x0000007000017945 */ /* 0x000fe60003800000 */
[----:B0-----:R-:W-:-:S04]  /*2440*/  FMUL R14, R5, R56 ;  /* 0x00000038050e7220 */ /* 0x001fc80000400000 */
[----:B------:R-:W-:-:S05]  /*2450*/  FFMA R14, R29, R23, R14 ;  /* 0x000000171d0e7223 */ /* 0x000fca000000000e */
[----:B------:R-:W-:-:S05]  /*2460*/  F2FP.F16.F32.PACK_AB R14, RZ, R14 ;  /* 0x0000000eff0e723e */ /* 0x000fca00000000ff */
[----:B------:R0:W-:Y:S01]  /*2470*/  @P3 STG.E.U16 desc[UR36][R8.64+0x12], R14 ;  /* 0x0000120e08003986 */ /* 0x0001e2000c101524 */
[----:B------:R-:W-:Y:S05]  /*2480*/  @!P1 BRA `(.L_x_39) ;  /* 0x0000000000049947 */ /* 0x000fea0003800000 */
[----:B------:R4:W5:Y:S02]  /*2490*/  LDG.E.LTC128B.U16 R24, desc[UR36][R10.64+0x10] ;  /* 0x000010240a187981 */ /* 0x000964000c1e1520 */
.L_x_39:
[----:B------:R-:W-:Y:S05]  /*24a0*/  BSYNC B1 ;  /* 0x0000000000017941 */ /* 0x000fea0003800000 */
.L_x_38:
[----:B-----5:R-:W-:Y:S01]  /*24b0*/  HADD2.F32 R5, -RZ, R24.H0_H0 ;  /* 0x20000018ff057230 */ /* 0x020fe20000004100 */
[----:B------:R-:W-:Y:S01]  /*24c0*/  ISETP.GT.AND P0, PT, R3, 0x8, P0 ;  /* 0x000000080300780c */ /* 0x000fe20000704270 */
[----:B------:R-:W-:Y:S03]  /*24d0*/  BSSY B1, `(.L_x_40) ;  /* 0x0000007000017945 */ /* 0x000fe60003800000 */
[----:B------:R-:W-:-:S04]  /*24e0*/  FMUL R5, R5, R56 ;  /* 0x0000003805057220 */ /* 0x000fc80000400000 */
[----:B------:R-:W-:-:S05]  /*24f0*/  FFMA R5, R30, R23, R5 ;  /* 0x000000171e057223 */ /* 0x000fca0000000005 */
[----:B------:R-:W-:-:S05]  /*2500*/  F2FP.F16.F32.PACK_AB R5, RZ, R5 ;  /* 0x00000005ff05723e */ /* 0x000fca00000000ff */
[----:B------:R0:W-:Y:S01]  /*2510*/  @P1 STG.E.U16 desc[UR36][R12.64+0x10], R5 ;  /* 0x000010050c001986 */ /* 0x0001e2000c101524 */
[----:B------:R-:W-:Y:S05]  /*2520*/  @!P0 BRA `(.L_x_41) ;  /* 0x0000000000048947 */ /* 0x000fea0003800000 */
[----:B------:R0:W5:Y:S02]  /*2530*/  LDG.E.LTC128B.U16 R24, desc[UR36][R10.64+0x12] ;  /* 0x000012240a187981 */ /* 0x000164000c1e1520 */
.L_x_41:
[----:B------:R-:W-:Y:S05]  /*2540*/  BSYNC B1 ;  /* 0x0000000000017941 */ /* 0x000fea0003800000 */
.L_x_40:
        /* <DEDUP_REMOVED lines=10> */
.L_x_43:
[----:B------:R-:W-:Y:S05]  /*25f0*/  BSYNC B1 ;  /* 0x0000000000017941 */ /* 0x000fea0003800000 */
.L_x_42:
        /* <DEDUP_REMOVED lines=10> */
.L_x_45:
[----:B------:R-:W-:Y:S05]  /*26a0*/  BSYNC B1 ;  /* 0x0000000000017941 */ /* 0x000fea0003800000 */
.L_x_44:
[----:B0----5:R-:W-:Y:S01]  /*26b0*/  HADD2.F32 R5, -RZ, R24.H0_H0 ;  /* 0x20000018ff057230 */ /* 0x021fe20000004100 */
        /* <DEDUP_REMOVED lines=8> */
.L_x_47:
[----:B------:R-:W-:Y:S05]  /*2740*/  BSYNC B1 ;  /* 0x0000000000017941 */ /* 0x000fea0003800000 */
.L_x_46:
        /* <DEDUP_REMOVED lines=9> */
.L_x_49:
[----:B------:R-:W-:Y:S05]  /*27e0*/  BSYNC B1 ;  /* 0x0000000000017941 */ /* 0x000fea0003800000 */
.L_x_48:
        /* <DEDUP_REMOVED lines=10> */
.L_x_51:
[----:B------:R-:W-:Y:S05]  /*2890*/  BSYNC B1 ;  /* 0x0000000000017941 */ /* 0x000fea0003800000 */
.L_x_50:
        /* <DEDUP_REMOVED lines=10> */
.L_x_53:
[----:B------:R-:W-:Y:S05]  /*2940*/  BSYNC B1 ;  /* 0x0000000000017941 */ /* 0x000fea0003800000 */
.L_x_52:
        /* <DEDUP_REMOVED lines=9> */
.L_x_55:
[----:B------:R-:W-:Y:S05]  /*29e0*/  BSYNC B1 ;  /* 0x0000000000017941 */ /* 0x000fea0003800000 */
.L_x_54:
        /* <DEDUP_REMOVED lines=9> */
.L_x_57:
[----:B------:R-:W-:Y:S05]  /*2a80*/  BSYNC B1 ;  /* 0x0000000000017941 */ /* 0x000fea0003800000 */
.L_x_56:
        /* <DEDUP_REMOVED lines=10> */
.L_x_59:
[----:B------:R-:W-:Y:S05]  /*2b30*/  BSYNC B1 ;  /* 0x0000000000017941 */ /* 0x000fea0003800000 */
.L_x_58:
        /* <DEDUP_REMOVED lines=10> */
.L_x_61:
[----:B------:R-:W-:Y:S05]  /*2be0*/  BSYNC B1 ;  /* 0x0000000000017941 */ /* 0x000fea0003800000 */
.L_x_60:
        /* <DEDUP_REMOVED lines=9> */
.L_x_63:
[----:B------:R-:W-:Y:S05]  /*2c80*/  BSYNC B1 ;  /* 0x0000000000017941 */ /* 0x000fea0003800000 */
.L_x_62:
        /* <DEDUP_REMOVED lines=9> */
.L_x_65:
[----:B------:R-:W-:Y:S05]  /*2d20*/  BSYNC B1 ;  /* 0x0000000000017941 */ /* 0x000fea0003800000 */
.L_x_64:
        /* <DEDUP_REMOVED lines=10> */
.L_x_67:
[----:B------:R-:W-:Y:S05]  /*2dd0*/  BSYNC B1 ;  /* 0x0000000000017941 */ /* 0x000fea0003800000 */
.L_x_66:
        /* <DEDUP_REMOVED lines=10> */
.L_x_69:
[----:B------:R-:W-:Y:S05]  /*2e80*/  BSYNC B1 ;  /* 0x0000000000017941 */ /* 0x000fea0003800000 */
.L_x_68:
        /* <DEDUP_REMOVED lines=9> */
.L_x_71:
[----:B------:R-:W-:Y:S05]  /*2f20*/  BSYNC B1 ;  /* 0x0000000000017941 */ /* 0x000fea0003800000 */
.L_x_70:
        /* <DEDUP_REMOVED lines=9> */
.L_x_73:
[----:B------:R-:W-:Y:S05]  /*2fc0*/  BSYNC B1 ;  /* 0x0000000000017941 */ /* 0x000fea0003800000 */
.L_x_72:
        /* <DEDUP_REMOVED lines=10> */
.L_x_75:
[----:B------:R-:W-:Y:S05]  /*3070*/  BSYNC B1 ;  /* 0x0000000000017941 */ /* 0x000fea0003800000 */
.L_x_74:
        /* <DEDUP_REMOVED lines=10> */
.L_x_77:
[----:B------:R-:W-:Y:S05]  /*3120*/  BSYNC B1 ;  /* 0x0000000000017941 */ /* 0x000fea0003800000 */
.L_x_76:
        /* <DEDUP_REMOVED lines=9> */
.L_x_79:
[----:B------:R-:W-:Y:S05]  /*31c0*/  BSYNC B1 ;  /* 0x0000000000017941 */ /* 0x000fea0003800000 */
.L_x_78:
        /* <DEDUP_REMOVED lines=9> */
.L_x_81:
[----:B------:R-:W-:Y:S05]  /*3260*/  BSYNC B1 ;  /* 0x0000000000017941 */ /* 0x000fea0003800000 */
.L_x_80:
        /* <DEDUP_REMOVED lines=10> */
.L_x_83:
[----:B------:R-:W-:Y:S05]  /*3310*/  BSYNC B1 ;  /* 0x0000000000017941 */ /* 0x000fea0003800000 */
.L_x_82:
[----:B-----5:R-:W-:Y:S01]  /*3320*/  HADD2.F32 R5, -RZ, R24.H0_H0 ;  /* 0x20000018ff057230 */ /* 0x020fe20000004100 */
[----:B------:R-:W-:Y:S01]  /*3330*/  ISETP.GT.AND P0, PT, R4, 0x39, PT ;  /* 0x000000390400780c */ /* 0x000fe20003f04270 */
[----:B------:R-:W-:Y:S01]  /*3340*/  @P2 IMAD.MOV.U32 R4, RZ, RZ, R8 ;  /* 0x000000ffff042224 */ /* 0x000fe200078e0008 */
[----:B------:R-:W-:Y:S02]  /*3350*/  BSSY B1, `(.L_x_84) ;  /* 0x000000a000017945 */ /* 0x000fe40003800000 */
[----:B------:R-:W-:Y:S01]  /*3360*/  FMUL R5, R5, R56 ;  /* 0x0000003805057220 */ /* 0x000fe20000400000 */
[----:B------:R-:W-:-:S03]  /*3370*/  ISETP.GT.AND P3, PT, R3, RZ, P0 ;  /* 0x000000ff0300720c */ /* 0x000fc60000764270 */
[----:B------:R-:W-:-:S05]  /*3380*/  FFMA R5, R52, R23, R5 ;  /* 0x0000001734057223 */ /* 0x000fca0000000005 */
[----:B------:R-:W-:-:S04]  /*3390*/  F2FP.F16.F32.PACK_AB R5, RZ, R5 ;  /* 0x00000005ff05723e */ /* 0x000fc800000000ff */
[----:B0-----:R-:W-:Y:S01]  /*33a0*/  PRMT R14, R5, 0x7610, R14 ;  /* 0x00007610050e7816 */ /* 0x001fe2000000000e */
[----:B------:R-:W-:-:S05]  /*33b0*/  @P2 IMAD.MOV.U32 R5, RZ, RZ, R9 ;  /* 0x000000ffff052224 */ /* 0x000fca00078e0009 */
[----:B------:R0:W-:Y:S01]  /*33c0*/  @P2 STG.E.U16 desc[UR36][R4.64+0x70], R14 ;  /* 0x0000700e04002986 */ /* 0x0001e2000c101524 */
[----:B------:R-:W-:Y:S05]  /*33d0*/  @!P3 BRA `(.L_x_85) ;  /* 0x000000000004b947 */ /* 0x000fea0003800000 */
[----:B------:R0:W5:Y:S02]  /*33e0*/  LDG.E.LTC128B.U16 R24, desc[UR36][R6.64+0x72] ;  /* 0x0000722406187981 */ /* 0x000164000c1e1520 */
.L_x_85:
[----:B------:R-:W-:Y:S05]  /*33f0*/  BSYNC B1 ;  /* 0x0000000000017941 */ /* 0x000fea0003800000 */
.L_x_84:
        /* <DEDUP_REMOVED lines=9> */
.L_x_87:
[----:B------:R-:W-:Y:S05]  /*3490*/  BSYNC B1 ;  /* 0x0000000000017941 */ /* 0x000fea0003800000 */
.L_x_86:
[----:B-----5:R-:W-:Y:S01]  /*34a0*/  HADD2.F32 R5, -RZ, R24.H0_H0 ;  /* 0x20000018ff057230 */ /* 0x020fe20000004100 */
[----:B------:R-:W-:Y:S01]  /*34b0*/  ISETP.GT.AND P0, PT, R3, 0x8, P0 ;  /* 0x000000080300780c */ /* 0x000fe20000704270 */
[----:B0-----:R-:W-:Y:S01]  /*34c0*/  @P1 IMAD.MOV.U32 R4, RZ, RZ, R12 ;  /* 0x000000ffff041224 */ /* 0x001fe200078e000c */
[----:B------:R-:W-:Y:S02]  /*34d0*/  BSSY B1, `(.L_x_88) ;  /* 0x0000009000017945 */ /* 0x000fe40003800000 */
[----:B------:R-:W-:-:S04]  /*34e0*/  FMUL R5, R5, R56 ;  /* 0x0000003805057220 */ /* 0x000fc80000400000 */
[----:B------:R-:W-:-:S05]  /*34f0*/  FFMA R5, R54, R23, R5 ;  /* 0x0000001736057223 */ /* 0x000fca0000000005 */
[----:B------:R-:W-:-:S04]  /*3500*/  F2FP.F16.F32.PACK_AB R5, RZ, R5 ;  /* 0x00000005ff05723e */ /* 0x000fc800000000ff */
[----:B-1-3--:R-:W-:Y:S01]  /*3510*/  PRMT R6, R5, 0x7610, R6 ;  /* 0x0000761005067816 */ /* 0x00afe20000000006 */
[----:B------:R-:W-:-:S05]  /*3520*/  @P1 IMAD.MOV.U32 R5, RZ, RZ, R13 ;  /* 0x000000ffff051224 */ /* 0x000fca00078e000d */
[----:B------:R0:W-:Y:S01]  /*3530*/  @P1 STG.E.U16 desc[UR36][R4.64+0x70], R6 ;  /* 0x0000700604001986 */ /* 0x0001e2000c101524 */
[----:B------:R-:W-:Y:S05]  /*3540*/  @!P0 BRA `(.L_x_89) ;  /* 0x0000000000048947 */ /* 0x000fea0003800000 */
[----:B------:R1:W5:Y:S02]  /*3550*/  LDG.E.LTC128B.U16 R24, desc[UR36][R10.64+0x72] ;  /* 0x000072240a187981 */ /* 0x000364000c1e1520 */
.L_x_89:
[----:B------:R-:W-:Y:S05]  /*3560*/  BSYNC B1 ;  /* 0x0000000000017941 */ /* 0x000fea0003800000 */
.L_x_88:
[----:B------:R-:W-:Y:S05]  /*3570*/  @!P0 BRA `(.L_x_90) ;  /* 0x0000000800a88947 */ /* 0x000fea0003800000 */
[----:B-----5:R-:W-:-:S05]  /*3580*/  HADD2.F32 R3, -RZ, R24.H0_H0 ;  /* 0x20000018ff037230 */ /* 0x020fca0000004100 */
[----:B0-----:R-:W-:-:S04]  /*3590*/  FMUL R4, R3, R56 ;  /* 0x0000003803047220 */ /* 0x001fc80000400000 */
[----:B------:R-:W-:-:S05]  /*35a0*/  FFMA R4, R55, R23, R4 ;  /* 0x0000001737047223 */ /* 0x000fca0000000004 */
[----:B------:R-:W-:-:S05]  /*35b0*/  F2FP.F16.F32.PACK_AB R4, RZ, R4 ;  /* 0x00000004ff04723e */ /* 0x000fca00000000ff */
[----:B------:R3:W-:Y:S01]  /*35c0*/  STG.E.U16 desc[UR36][R12.64+0x72], R4 ;  /* 0x000072040c007986 */ /* 0x0007e2000c101524 */
[----:B------:R-:W-:Y:S05]  /*35d0*/  BRA `(.L_x_90) ;  /* 0x0000000800907947 */ /* 0x000fea0003800000 */
.L_x_29:
[----:B------:R-:W-:Y:S01]  /*35e0*/  ISETP.GT.AND P0, PT, R4, 0x1, PT ;  /* 0x000000010400780c */ /* 0x000fe20003f04270 */
[----:B------:R-:W-:Y:S01]  /*35f0*/  ULDC.64 UR4, c[0x0][0x5c0] ;  /* 0x0001700000047ab9 */ /* 0x000fe20000000a00 */
[-C--:B------:R-:W-:Y:S01]  /*3600*/  FMUL R24, R24, R23.reuse ;  /* 0x0000001718187220 */ /* 0x080fe20000400000 */
[-C--:B------:R-:W-:Y:S01]  /*3610*/  FMUL R25, R25, R23.reuse ;  /* 0x0000001719197220 */ /* 0x080fe20000400000 */
[----:B------:R-:W-:Y:S01]  /*3620*/  ISETP.GT.AND P3, PT, R3, RZ, P0 ;  /* 0x000000ff0300720c */ /* 0x000fe20000764270 */
[-C--:B------:R-:W-:Y:S01]  /*3630*/  FMUL R26, R26, R23.reuse ;  /* 0x000000171a1a7220 */ /* 0x080fe20000400000 */
[----:B------:R-:W-:Y:S01]  /*3640*/  LEA R6, P4, R58, UR4, 0x1 ;  /* 0x000000043a067c11 */ /* 0x000fe2000f8808ff */
[-C--:B------:R-:W-:Y:S01]  /*3650*/  FMUL R27, R27, R23.reuse ;  /* 0x000000171b1b7220 */ /* 0x080fe20000400000 */
[----:B------:R-:W-:Y:S01]  /*3660*/  F2FP.F16.F32.PACK_AB R24, RZ, R24 ;  /* 0x00000018ff18723e */ /* 0x000fe200000000ff */
[-C--:B------:R-:W-:Y:S01]  /*3670*/  FMUL R28, R28, R23.reuse ;  /* 0x000000171c1c7220 */ /* 0x080fe20000400000 */
[----:B------:R-:W-:Y:S01]  /*3680*/  LEA.HI.X R7, R58, UR5, R75, 0x1, P4 ;  /* 0x000000053a077c11 */ /* 0x000fe2000a0f0c4b */
[----:B------:R-:W-:Y:S01]  /*3690*/  FMUL R29, R29, R23 ;  /* 0x000000171d1d7220 */ /* 0x000fe20000400000 */
[----:B------:R-:W-:Y:S01]  /*36a0*/  F2FP.F16.F32.PACK_AB R25, RZ, R25 ;  /* 0x00000019ff19723e */ /* 0x000fe200000000ff */
[-C--:B------:R-:W-:Y:S01]  /*36b0*/  FMUL R30, R30, R23.reuse ;  /* 0x000000171e1e7220 */ /* 0x080fe20000400000 */
[----:B------:R-:W-:Y:S01]  /*36c0*/  SHF.L.U64.HI R67, R66, 0x4, R67 ;  /* 0x0000000442437819 */ /* 0x000fe20000010243 */
[----:B------:R-:W-:Y:S01]  /*36d0*/  @P1 STG.E.U16 desc[UR36][R6.64], R24 ;  /* 0x0000001806001986 */ /* 0x000fe2000c101524 */
[----:B------:R-:W-:Y:S01]  /*36e0*/  ISETP.GT.AND P1, PT, R4, 0x8, PT ;  /* 0x000000080400780c */ /* 0x000fe20003f24270 */
[-C--:B------:R-:W-:Y:S01]  /*36f0*/  FMUL R31, R31, R23.reuse ;  /* 0x000000171f1f7220 */ /* 0x080fe20000400000 */
[C---:B------:R-:W-:Y:S01]  /*3700*/  ISETP.GT.AND P4, PT, R3.reuse, 0x8, P0 ;  /* 0x000000080300780c */ /* 0x040fe20000784270 */
[----:B------:R-:W-:Y:S01]  /*3710*/  @P3 STG.E.U16 desc[UR36][R6.64+0x2], R25 ;  /* 0x0000021906003986 */ /* 0x000fe2000c101524 */
[----:B------:R-:W-:Y:S01]  /*3720*/  LEA R8, P3, R66, R6, 0x4 ;  /* 0x0000000642087211 */ /* 0x000fe200078620ff */
[-C--:B------:R-:W-:Y:S01]  /*3730*/  FMUL R32, R32, R23.reuse ;  /* 0x0000001720207220 */ /* 0x080fe20000400000 */
[----:B------:R-:W-:Y:S01]  /*3740*/  ISETP.GT.AND P2, PT, R3, 0x8, P2 ;  /* 0x000000080300780c */ /* 0x000fe20001744270 */
[-C--:B------:R-:W-:Y:S01]  /*3750*/  FMUL R33, R33, R23.reuse ;  /* 0x0000001721217220 */ /* 0x080fe20000400000 */
[----:B------:R-:W-:Y:S01]  /*3760*/  ISETP.GT.AND P0, PT, R4, 0x9, PT ;  /* 0x000000090400780c */ /* 0x000fe20003f04270 */
[----:B------:R-:W-:Y:S01]  /*3770*/  IMAD.X R9, R67, 0x1, R7, P3 ;  /* 0x0000000143097824 */ /* 0x000fe200018e0607 */
[C---:B------:R-:W-:Y:S01]  /*3780*/  ISETP.GT.AND P5, PT, R3.reuse, RZ, P1 ;  /* 0x000000ff0300720c */ /* 0x040fe20000fa4270 */
[-C--:B------:R-:W-:Y:S01]  /*3790*/  FMUL R34, R34, R23.reuse ;  /* 0x0000001722227220 */ /* 0x080fe20000400000 */
[----:B------:R-:W-:Y:S01]  /*37a0*/  ISETP.GT.AND P3, PT, R3, RZ, P0 ;  /* 0x000000ff0300720c */ /* 0x000fe20000764270 */
[-C--:B------:R-:W-:Y:S01]  /*37b0*/  FMUL R35, R35, R23.reuse ;  /* 0x0000001723237220 */ /* 0x080fe20000400000 */
[----:B------:R-:W-:Y:S01]  /*37c0*/  F2FP.F16.F32.PACK_AB R26, RZ, R26 ;  /* 0x0000001aff1a723e */ /* 0x000fe200000000ff */
[----:B------:R-:W-:Y:S01]  /*37d0*/  FMUL R36, R36, R23 ;  /* 0x0000001724247220 */ /* 0x000fe20000400000 */
[----:B------:R-:W-:Y:S01]  /*37e0*/  F2FP.F16.F32.PACK_AB R27, RZ, R27 ;  /* 0x0000001bff1b723e */ /* 0x000fe200000000ff */
[----:B------:R-:W-:Y:S01]  /*37f0*/  FMUL R37, R37, R23 ;  /* 0x0000001725257220 */ /* 0x000fe20000400000 */
[----:B------:R-:W-:Y:S01]  /*3800*/  F2FP.F16.F32.PACK_AB R28, RZ, R28 ;  /* 0x0000001cff1c723e */ /* 0x000fe200000000ff */
[----:B------:R-:W-:Y:S01]  /*3810*/  @P2 STG.E.U16 desc[UR36][R8.64], R26 ;  /* 0x0000001a08002986 */ /* 0x000fe2000c101524 */
[----:B------:R-:W-:Y:S01]  /*3820*/  F2FP.F16.F32.PACK_AB R29, RZ, R29 ;  /* 0x0000001dff1d723e */ /* 0x000fe200000000ff */
[-C--:B------:R-:W-:Y:S01]  /*3830*/  FMUL R38, R38, R23.reuse ;  /* 0x0000001726267220 */ /* 0x080fe20000400000 */
[----:B------:R-:W-:Y:S01]  /*3840*/  ISETP.GT.AND P2, PT, R3, 0x8, P1 ;  /* 0x000000080300780c */ /* 0x000fe20000f44270 */
[----:B------:R-:W-:Y:S01]  /*3850*/  @P4 STG.E.U16 desc[UR36][R8.64+0x2], R27 ;  /* 0x0000021b08004986 */ /* 0x000fe2000c101524 */
[----:B------:R-:W-:Y:S01]  /*3860*/  ISETP.GT.AND P1, PT, R4, 0x10, PT ;  /* 0x000000100400780c */ /* 0x000fe20003f24270 */
[-C--:B------:R-:W-:Y:S01]  /*3870*/  FMUL R39, R39, R23.reuse ;  /* 0x0000001727277220 */ /* 0x080fe20000400000 */
[----:B------:R-:W-:Y:S01]  /*3880*/  F2FP.F16.F32.PACK_AB R30, RZ, R30 ;  /* 0x0000001eff1e723e */ /* 0x000fe200000000ff */
[----:B------:R-:W-:Y:S01]  /*3890*/  @P5 STG.E.U16 desc[UR36][R6.64+0x10], R28 ;  /* 0x0000101c06005986 */ /* 0x000fe2000c101524 */
[C---:B------:R-:W-:Y:S01]  /*38a0*/  ISETP.GT.AND P4, PT, R3.reuse, RZ, P1 ;  /* 0x000000ff0300720c */ /* 0x040fe20000f84270 */
[----:B------:R-:W-:Y:S01]  /*38b0*/  FMUL R40, R40, R23 ;  /* 0x0000001728287220 */ /* 0x000fe20000400000 */
[----:B------:R-:W-:Y:S01]  /*38c0*/  F2FP.F16.F32.PACK_AB R31, RZ, R31 ;  /* 0x0000001fff1f723e */ /* 0x000fe200000000ff */
[----:B------:R-:W-:Y:S01]  /*38d0*/  @P3 STG.E.U16 desc[UR36][R6.64+0x12], R29 ;  /* 0x0000121d06003986 */ /* 0x000fe2000c101524 */
[----:B------:R-:W-:Y:S01]  /*38e0*/  ISETP.GT.AND P3, PT, R3, 0x8, P0 ;  /* 0x000000080300780c */ /* 0x000fe20000764270 */
[-C--:B------:R-:W-:Y:S01]  /*38f0*/  FMUL R41, R41, R23.reuse ;  /* 0x0000001729297220 */ /* 0x080fe20000400000 */
[----:B------:R-:W-:Y:S01]  /*3900*/  ISETP.GT.AND P0, PT, R4, 0x11, PT ;  /* 0x000000110400780c */ /* 0x000fe20003f04270 */
[----:B------:R-:W-:Y:S01]  /*3910*/  @P2 STG.E.U16 desc[UR36][R8.64+0x10], R30 ;  /* 0x0000101e08002986 */ /* 0x000fe2000c101524 */
[----:B------:R-:W-:Y:S01]  /*3920*/  F2FP.F16.F32.PACK_AB R32, RZ, R32 ;  /* 0x00000020ff20723e */ /* 0x000fe200000000ff */
[-C--:B------:R-:W-:Y:S01]  /*3930*/  FMUL R42, R42, R23.reuse ;  /* 0x000000172a2a7220 */ /* 0x080fe20000400000 */
[----:B------:R-:W-:Y:S01]  /*3940*/  ISETP.GT.AND P5, PT, R3, RZ, P0 ;  /* 0x000000ff0300720c */ /* 0x000fe200007a4270 */
[-C--:B------:R-:W-:Y:S01]  /*3950*/  FMUL R43, R43, R23.reuse ;  /* 0x000000172b2b7220 */ /* 0x080fe20000400000 */
[----:B------:R-:W-:Y:S01]  /*3960*/  ISETP.GT.AND P2, PT, R3, 0x8, P1 ;  /* 0x000000080300780c */ /* 0x000fe20000f44270 */
[-C--:B------:R-:W-:Y:S01]  /*3970*/  FMUL R44, R44, R23.reuse ;  /* 0x000000172c2c7220 */ /* 0x080fe20000400000 */
[----:B------:R-:W-:Y:S01]  /*3980*/  ISETP.GT.AND P1, PT, R4, 0x18, PT ;  /* 0x000000180400780c */ /* 0x000fe20003f24270 */
[----:B------:R-:W-:Y:S01]  /*3990*/  FMUL R45, R45, R23 ;  /* 0x000000172d2d7220 */ /* 0x000fe20000400000 */
[----:B------:R-:W-:Y:S01]  /*39a0*/  F2FP.F16.F32.PACK_AB R33, RZ, R33 ;  /* 0x00000021ff21723e */ /* 0x000fe200000000ff */
[----:B------:R-:W-:Y:S01]  /*39b0*/  @P3 STG.E.U16 desc[UR36][R8.64+0x12], R31 ;  /* 0x0000121f08003986 */ /* 0x000fe2000c101524 */
[C---:B------:R-:W-:Y:S01]  /*39c0*/  ISETP.GT.AND P3, PT, R3.reuse, 0x8, P0 ;  /* 0x000000080300780c */ /* 0x040fe20000764270 */
[-C--:B------:R-:W-:Y:S01]  /*39d0*/  FMUL R46, R46, R23.reuse ;  /* 0x000000172e2e7220 */ /* 0x080fe20000400000 */
[----:B------:R-:W-:Y:S01]  /*39e0*/  ISETP.GT.AND P0, PT, R4, 0x19, PT ;  /* 0x000000190400780c */ /* 0x000fe20003f04270 */
[----:B------:R-:W-:Y:S01]  /*39f0*/  @P4 STG.E.U16 desc[UR36][R6.64+0x20], R32 ;  /* 0x0000202006004986 */ /* 0x000fe2000c101524 */
[----:B------:R-:W-:Y:S01]  /*3a00*/  ISETP.GT.AND P4, PT, R3, RZ, P1 ;  /* 0x000000ff0300720c */ /* 0x000fe20000f84270 */
[-C--:B------:R-:W-:Y:S01]  /*3a10*/  FMUL R47, R47, R23.reuse ;  /* 0x000000172f2f7220 */ /* 0x080fe20000400000 */
[----:B------:R-:W-:Y:S01]  /*3a20*/  F2FP.F16.F32.PACK_AB R34, RZ, R34 ;  /* 0x00000022ff22723e */ /* 0x000fe200000000ff */
[----:B------:R-:W-:Y:S01]  /*3a30*/  @P5 STG.E.U16 desc[UR36][R6.64+0x22], R33 ;  /* 0x0000222106005986 */ /* 0x000fe2000c101524 */
[----:B------:R-:W-:Y:S01]  /*3a40*/  ISETP.GT.AND P5, PT, R3, RZ, P0 ;  /* 0x000000ff0300720c */ /* 0x000fe200007a4270 */
[----:B------:R-:W-:Y:S01]  /*3a50*/  FMUL R48, R48, R23 ;  /* 0x0000001730307220 */ /* 0x000fe20000400000 */
[----:B------:R-:W-:Y:S01]  /*3a60*/  F2FP.F16.F32.PACK_AB R35, RZ, R35 ;  /* 0x00000023ff23723e */ /* 0x000fe200000000ff */
[----:B------:R-:W-:Y:S01]  /*3a70*/  @P2 STG.E.U16 desc[UR36][R8.64+0x20], R34 ;  /* 0x0000202208002986 */ /* 0x000fe2000c101524 */
[----:B------:R-:W-:Y:S01]  /*3a80*/  F2FP.F16.F32.PACK_AB R36, RZ, R36 ;  /* 0x00000024ff24723e */ /* 0x000fe200000000ff */
[-C--:B------:R-:W-:Y:S01]  /*3a90*/  FMUL R49, R49, R23.reuse ;  /* 0x0000001731317220 */ /* 0x080fe20000400000 */
[C---:B------:R-:W-:Y:S01]  /*3aa0*/  ISETP.GT.AND P2, PT, R3.reuse, 0x8, P1 ;  /* 0x000000080300780c */ /* 0x040fe20000f44270 */
[----:B------:R-:W-:Y:S01]  /*3ab0*/  @P3 STG.E.U16 desc[UR36][R8.64+0x22], R35 ;  /* 0x0000222308003986 */ /* 0x000fe2000c101524 */
[----:B------:R-:W-:Y:S01]  /*3ac0*/  ISETP.GT.AND P1, PT, R4, 0x20, PT ;  /* 0x000000200400780c */ /* 0x000fe20003f24270 */
[----:B------:R-:W-:Y:S01]  /*3ad0*/  FMUL R50, R50, R23 ;  /* 0x0000001732327220 */ /* 0x000fe20000400000 */
[----:B------:R-:W-:Y:S01]  /*3ae0*/  F2FP.F16.F32.PACK_AB R37, RZ, R37 ;  /* 0x00000025ff25723e */ /* 0x000fe200000000ff */
[----:B------:R-:W-:Y:S01]  /*3af0*/  @P4 STG.E.U16 desc[UR36][R6.64+0x30], R36 ;  /* 0x0000302406004986 */ /* 0x000fe2000c101524 */
[----:B------:R-:W-:Y:S01]  /*3b00*/  ISETP.GT.AND P3, PT, R3, 0x8, P0 ;  /* 0x000000080300780c */ /* 0x000fe20000764270 */
[-C--:B------:R-:W-:Y:S01]  /*3b10*/  FMUL R51, R51, R23.reuse ;  /* 0x0000001733337220 */ /* 0x080fe20000400000 */
[----:B------:R-:W-:Y:S01]  /*3b20*/  ISETP.GT.AND P0, PT, R4, 0x21, PT ;  /* 0x000000210400780c */ /* 0x000fe20003f04270 */
[----:B------:R-:W-:Y:S01]  /*3b30*/  @P5 STG.E.U16 desc[UR36][R6.64+0x32], R37 ;  /* 0x0000322506005986 */ /* 0x000fe2000c101524 */
        /* <DEDUP_REMOVED lines=10> */
[----:B------:R-:W-:-:S02]  /*3be0*/  F2FP.F16.F32.PACK_AB R41, RZ, R41 ;  /* 0x00000029ff29723e */ /* 0x000fc400000000ff */
[C---:B------:R-:W-:Y:S01]  /*3bf0*/  ISETP.GT.AND P1, PT, R3.reuse, 0x8, P1 ;  /* 0x000000080300780c */ /* 0x040fe20000f24270 */
[----:B------:R-:W-:Y:S01]  /*3c00*/  @P3 STG.E.U16 desc[UR36][R8.64+0x32], R39 ;  /* 0x0000322708003986 */ /* 0x000fe2000c101524 */
[C---:B------:R-:W-:Y:S02]  /*3c10*/  ISETP.GT.AND P2, PT, R3.reuse, 0x8, P0 ;  /* 0x000000080300780c */ /* 0x040fe40000744270 */
[C---:B------:R-:W-:Y:S01]  /*3c20*/  ISETP.GT.AND P0, PT, R4.reuse, 0x29, PT ;  /* 0x000000290400780c */ /* 0x040fe20003f04270 */
[----:B------:R-:W-:Y:S01]  /*3c30*/  @P4 STG.E.U16 desc[UR36][R6.64+0x40], R40 ;  /* 0x0000402806004986 */ /* 0x000fe2000c101524 */
[----:B------:R-:W-:Y:S02]  /*3c40*/  ISETP.GT.AND P4, PT, R4, 0x28, PT ;  /* 0x000000280400780c */ /* 0x000fe40003f84270 */
[----:B------:R-:W-:Y:S01]  /*3c50*/  F2FP.F16.F32.PACK_AB R42, RZ, R42 ;  /* 0x0000002aff2a723e */ /* 0x000fe200000000ff */
[----:B------:R-:W-:Y:S01]  /*3c60*/  @P5 STG.E.U16 desc[UR36][R6.64+0x42], R41 ;  /* 0x0000422906005986 */ /* 0x000fe2000c101524 */
[----:B------:R-:W-:-:S02]  /*3c70*/  ISETP.GT.AND P5, PT, R3, RZ, P4 ;  /* 0x000000ff0300720c */ /* 0x000fc400027a4270 */
[C---:B------:R-:W-:Y:S01]  /*3c80*/  ISETP.GT.AND P3, PT, R3.reuse, RZ, P0 ;  /* 0x000000ff0300720c */ /* 0x040fe20000764270 */
[----:B------:R-:W-:Y:S01]  /*3c90*/  @P1 STG.E.U16 desc[UR36][R8.64+0x40], R42 ;  /* 0x0000402a08001986 */ /* 0x000fe2000c101524 */
[----:B------:R-:W-:Y:S02]  /*3ca0*/  F2FP.F16.F32.PACK_AB R43, RZ, R43 ;  /* 0x0000002bff2b723e */ /* 0x000fe400000000ff */
[----:B------:R-:W-:Y:S02]  /*3cb0*/  F2FP.F16.F32.PACK_AB R44, RZ, R44 ;  /* 0x0000002cff2c723e */ /* 0x000fe400000000ff */
[C---:B------:R-:W-:Y:S01]  /*3cc0*/  ISETP.GT.AND P4, PT, R3.reuse, 0x8, P4 ;  /* 0x000000080300780c */ /* 0x040fe20002784270 */
[----:B------:R-:W-:Y:S01]  /*3cd0*/  @P2 STG.E.U16 desc[UR36][R8.64+0x42], R43 ;  /* 0x0000422b08002986 */ /* 0x000fe2000c101524 */
[----:B------:R-:W-:Y:S02]  /*3ce0*/  F2FP.F16.F32.PACK_AB R45, RZ, R45 ;  /* 0x0000002dff2d723e */ /* 0x000fe400000000ff */
[----:B------:R-:W-:Y:S01]  /*3cf0*/  ISETP.GT.AND P2, PT, R4, 0x31, PT ;  /* 0x000000310400780c */ /* 0x000fe20003f44270 */
[----:B------:R-:W-:Y:S01]  /*3d00*/  @P5 STG.E.U16 desc[UR36][R6.64+0x50], R44 ;  /* 0x0000502c06005986 */ /* 0x000fe2000c101524 */
[----:B------:R-:W-:-:S02]  /*3d10*/  ISETP.GT.AND P5, PT, R3, 0x8, P0 ;  /* 0x000000080300780c */ /* 0x000fc400007a4270 */
[C---:B------:R-:W-:Y:S01]  /*3d20*/  ISETP.GT.AND P1, PT, R4.reuse, 0x38, PT ;  /* 0x000000380400780c */ /* 0x040fe20003f24270 */
[----:B------:R-:W-:Y:S01]  /*3d30*/  @P3 STG.E.U16 desc[UR36][R6.64+0x52], R45 ;  /* 0x0000522d06003986 */ /* 0x000fe2000c101524 */
[C---:B------:R-:W-:Y:S02]  /*3d40*/  ISETP.GT.AND P3, PT, R4.reuse, 0x30, PT ;  /* 0x000000300400780c */ /* 0x040fe40003f64270 */
[----:B------:R-:W-:Y:S01]  /*3d50*/  ISETP.GT.AND P0, PT, R4, 0x39, PT ;  /* 0x000000390400780c */ /* 0x000fe20003f04270 */
[----:B------:R-:W-:Y:S01]  /*3d60*/  @P4 IMAD.MOV.U32 R4, RZ, RZ, R8 ;  /* 0x000000ffff044224 */ /* 0x000fe200078e0008 */
[----:B------:R-:W-:Y:S01]  /*3d70*/  F2FP.F16.F32.PACK_AB R46, RZ, R46 ;  /* 0x0000002eff2e723e */ /* 0x000fe200000000ff */
[----:B------:R-:W-:Y:S01]  /*3d80*/  @P4 IMAD.MOV.U32 R5, RZ, RZ, R9 ;  /* 0x000000ffff054224 */ /* 0x000fe200078e0009 */
[----:B------:R-:W-:Y:S02]  /*3d90*/  F2FP.F16.F32.PACK_AB R47, RZ, R47 ;  /* 0x0000002fff2f723e */ /* 0x000fe400000000ff */
[----:B------:R-:W-:-:S02]  /*3da0*/  F2FP.F16.F32.PACK_AB R48, RZ, R48 ;  /* 0x00000030ff30723e */ /* 0x000fc400000000ff */
[----:B------:R0:W-:Y:S01]  /*3db0*/  @P4 STG.E.U16 desc[UR36][R4.64+0x50], R46 ;  /* 0x0000502e04004986 */ /* 0x0001e2000c101524 */
[C---:B------:R-:W-:Y:S02]  /*3dc0*/  ISETP.GT.AND P4, PT, R3.reuse, RZ, P2 ;  /* 0x000000ff0300720c */ /* 0x040fe40001784270 */
[----:B------:R-:W-:Y:S02]  /*3dd0*/  F2FP.F16.F32.PACK_AB R49, RZ, R49 ;  /* 0x00000031ff31723e */ /* 0x000fe400000000ff */
[----:B------:R-:W-:Y:S02]  /*3de0*/  ISETP.GT.AND P2, PT, R3, 0x8, P2 ;  /* 0x000000080300780c */ /* 0x000fe40001744270 */
[----:B------:R-:W-:Y:S02]  /*3df0*/  F2FP.F16.F32.PACK_AB R50, RZ, R50 ;  /* 0x00000032ff32723e */ /* 0x000fe400000000ff */
[----:B------:R-:W-:Y:S02]  /*3e00*/  F2FP.F16.F32.PACK_AB R51, RZ, R51 ;  /* 0x00000033ff33723e */ /* 0x000fe400000000ff */
[----:B------:R-:W-:Y:S01]  /*3e10*/  F2FP.F16.F32.PACK_AB R52, RZ, R52 ;  /* 0x00000034ff34723e */ /* 0x000fe200000000ff */
[----:B0-----:R-:W-:Y:S01]  /*3e20*/  @P5 IMAD.MOV.U32 R4, RZ, RZ, R8 ;  /* 0x000000ffff045224 */ /* 0x001fe200078e0008 */
[----:B------:R-:W-:Y:S01]  /*3e30*/  F2FP.F16.F32.PACK_AB R53, RZ, R53 ;  /* 0x00000035ff35723e */ /* 0x000fe200000000ff */
[----:B------:R-:W-:Y:S01]  /*3e40*/  @P5 IMAD.MOV.U32 R5, RZ, RZ, R9 ;  /* 0x000000ffff055224 */ /* 0x000fe200078e0009 */
[----:B------:R-:W-:-:S02]  /*3e50*/  F2FP.F16.F32.PACK_AB R54, RZ, R54 ;  /* 0x00000036ff36723e */ /* 0x000fc400000000ff */
[----:B------:R-:W-:Y:S02]  /*3e60*/  F2FP.F16.F32.PACK_AB R55, RZ, R55 ;  /* 0x00000037ff37723e */ /* 0x000fe400000000ff */
[----:B------:R0:W-:Y:S01]  /*3e70*/  @P5 STG.E.U16 desc[UR36][R4.64+0x52], R47 ;  /* 0x0000522f04005986 */ /* 0x0001e2000c101524 */
[C---:B------:R-:W-:Y:S02]  /*3e80*/  ISETP.GT.AND P5, PT, R3.reuse, RZ, P3 ;  /* 0x000000ff0300720c */ /* 0x040fe40001fa4270 */
[----:B------:R-:W-:-:S11]  /*3e90*/  ISETP.GT.AND P3, PT, R3, 0x8, P3 ;  /* 0x000000080300780c */ /* 0x000fd60001f64270 */
[----:B0-----:R-:W-:Y:S02]  /*3ea0*/  @P5 IMAD.MOV.U32 R4, RZ, RZ, R6 ;  /* 0x000000ffff045224 */ /* 0x001fe400078e0006 */
[----:B------:R-:W-:-:S05]  /*3eb0*/  @P5 IMAD.MOV.U32 R5, RZ, RZ, R7 ;  /* 0x000000ffff055224 */ /* 0x000fca00078e0007 */
[----:B------:R0:W-:Y:S01]  /*3ec0*/  @P5 STG.E.U16 desc[UR36][R4.64+0x60], R48 ;  /* 0x0000603004005986 */ /* 0x0001e2000c101524 */
[C---:B------:R-:W-:Y:S02]  /*3ed0*/  ISETP.GT.AND P5, PT, R3.reuse, RZ, P0 ;  /* 0x000000ff0300720c */ /* 0x040fe400007a4270 */
[----:B------:R-:W-:Y:S01]  /*3ee0*/  ISETP.GT.AND P0, PT, R3, 0x8, P0 ;  /* 0x000000080300780c */ /* 0x000fe20000704270 */
[----:B0-----:R-:W-:Y:S02]  /*3ef0*/  @P4 IMAD.MOV.U32 R4, RZ, RZ, R6 ;  /* 0x000000ffff044224 */ /* 0x001fe400078e0006 */
[----:B------:R-:W-:-:S05]  /*3f00*/  @P4 IMAD.MOV.U32 R5, RZ, RZ, R7 ;  /* 0x000000ffff054224 */ /* 0x000fca00078e0007 */
[----:B------:R0:W-:Y:S01]  /*3f10*/  @P4 STG.E.U16 desc[UR36][R4.64+0x62], R49 ;  /* 0x0000623104004986 */ /* 0x0001e2000c101524 */
[C---:B------:R-:W-:Y:S02]  /*3f20*/  ISETP.GT.AND P4, PT, R3.reuse, RZ, P1 ;  /* 0x000000ff0300720c */ /* 0x040fe40000f84270 */
[----:B------:R-:W-:Y:S01]  /*3f30*/  ISETP.GT.AND P1, PT, R3, 0x8, P1 ;  /* 0x000000080300780c */ /* 0x000fe20000f24270 */
[----:B0-----:R-:W-:Y:S02]  /*3f40*/  @P3 IMAD.MOV.U32 R4, RZ, RZ, R8 ;  /* 0x000000ffff043224 */ /* 0x001fe400078e0008 */
[----:B------:R-:W-:-:S05]  /*3f50*/  @P3 IMAD.MOV.U32 R5, RZ, RZ, R9 ;  /* 0x000000ffff053224 */ /* 0x000fca00078e0009 */
[----:B------:R0:W-:Y:S02]  /*3f60*/  @P3 STG.E.U16 desc[UR36][R4.64+0x60], R50 ;  /* 0x0000603204003986 */ /* 0x0001e4000c101524 */
[----:B0-----:R-:W-:Y:S02]  /*3f70*/  @P2 IMAD.MOV.U32 R4, RZ, RZ, R8 ;  /* 0x000000ffff042224 */ /* 0x001fe400078e0008 */
[----:B------:R-:W-:-:S05]  /*3f80*/  @P2 IMAD.MOV.U32 R5, RZ, RZ, R9 ;  /* 0x000000ffff052224 */ /* 0x000fca00078e0009 */
[----:B------:R0:W-:Y:S02]  /*3f90*/  @P2 STG.E.U16 desc[UR36][R4.64+0x62], R51 ;  /* 0x0000623304002986 */ /* 0x0001e4000c101524 */
[----:B0-----:R-:W-:Y:S02]  /*3fa0*/  @P4 IMAD.MOV.U32 R4, RZ, RZ, R6 ;  /* 0x000000ffff044224 */ /* 0x001fe400078e0006 */
[----:B------:R-:W-:-:S05]  /*3fb0*/  @P4 IMAD.MOV.U32 R5, RZ, RZ, R7 ;  /* 0x000000ffff054224 */ /* 0x000fca00078e0007 */
[----:B------:R0:W-:Y:S04]  /*3fc0*/  @P4 STG.E.U16 desc[UR36][R4.64+0x70], R52 ;  /* 0x0000703404004986 */ /* 0x0001e8000c101524 */
[----:B------:R1:W-:Y:S01]  /*3fd0*/  @P5 STG.E.U16 desc[UR36][R6.64+0x72], R53 ;  /* 0x0000723506005986 */ /* 0x0003e2000c101524 */
[----:B0-----:R-:W-:Y:S02]  /*3fe0*/  @P1 IMAD.MOV.U32 R4, RZ, RZ, R8 ;  /* 0x000000ffff041224 */ /* 0x001fe400078e0008 */
[----:B------:R-:W-:-:S05]  /*3ff0*/  @P1 IMAD.MOV.U32 R5, RZ, RZ, R9 ;  /* 0x000000ffff051224 */ /* 0x000fca00078e0009 */
[----:B------:R1:W-:Y:S04]  /*4000*/  @P1 STG.E.U16 desc[UR36][R4.64+0x70], R54 ;  /* 0x0000703604001986 */ /* 0x0003e8000c101524 */
[----:B------:R1:W-:Y:S02]  /*4010*/  @P0 STG.E.U16 desc[UR36][R8.64+0x72], R55 ;  /* 0x0000723708000986 */ /* 0x0003e4000c101524 */
.L_x_90:
[----:B------:R-:W-:Y:S05]  /*4020*/  BSYNC B0 ;  /* 0x0000000000007941 */ /* 0x000fea0003800000 */
.L_x_28:
[----:B------:R-:W-:Y:S01]  /*4030*/  ULDC UR4, c[0x0][0xc] ;  /* 0x0000030000047ab9 */ /* 0x000fe20000000800 */
[----:B------:R-:W-:Y:S01]  /*4040*/  ULDC UR5, c[0x0][0x10] ;  /* 0x0000040000057ab9 */ /* 0x000fe20000000800 */
[----:B------:R-:W0:Y:S01]  /*4050*/  LDC R3, c[0x0][0x14] ;  /* 0x00000500ff037b82 */ /* 0x000e220000000800 */
[----:B------:R-:W-:Y:S01]  /*4060*/  UIMAD.WIDE.U32 UR4, UR4, UR5, URZ ;  /* 0x00000005040472a5 */ /* 0x000fe2000f8e003f */
[----:B------:R-:W-:Y:S02]  /*4070*/  IMAD.MOV.U32 R59, RZ, RZ, -0x1 ;  /* 0xffffffffff3b7424 */ /* 0x000fe400078e00ff */
[----:B------:R-:W-:-:S03]  /*4080*/  IMAD.MOV.U32 R57, RZ, RZ, -0x1 ;  /* 0xffffffffff397424 */ /* 0x000fc600078e00ff */
[----:B0-----:R-:W-:-:S04]  /*4090*/  IMAD.WIDE.U32 R16, R3, UR4, R16 ;  /* 0x0000000403107c25 */ /* 0x001fc8000f8e0010 */
[----:B------:R-:W-:Y:S01]  /*40a0*/  IMAD R3, R3, UR5, RZ ;  /* 0x0000000503037c24 */ /* 0x000fe2000f8e02ff */
[----:B------:R-:W-:Y:S02]  /*40b0*/  ULDC.64 UR4, c[0x0][0x650] ;  /* 0x0001940000047ab9 */ /* 0x000fe40000000a00 */
[----:B------:R-:W-:Y:S01]  /*40c0*/  ISETP.GE.U32.AND P0, PT, R16, UR4, PT ;  /* 0x0000000410007c0c */ /* 0x000fe2000bf06070 */
[--C-:B------:R-:W-:Y:S01]  /*40d0*/  IMAD.IADD R17, R17, 0x1, R3.reuse ;  /* 0x0000000111117824 */ /* 0x100fe200078e0203 */
[----:B------:R-:W-:-:S04]  /*40e0*/  PRMT R3, RZ, 0x7610, R3 ;  /* 0x00007610ff037816 */ /* 0x000fc80000000003 */
[----:B------:R-:W-:-:S13]  /*40f0*/  ISETP.GE.U32.AND.EX P0, PT, R17, UR5, PT, P0 ;  /* 0x0000000511007c0c */ /* 0x000fda000bf06100 */
[----:B------:R-:W-:Y:S05]  /*4100*/  @P0 BRA `(.L_x_91) ;  /* 0x0000000400640947 */ /* 0x000fea0003800000 */
[----:B---3--:R-:W0:Y:S01]  /*4110*/  S2R R12, SR_CTAID.X ;  /* 0x00000000000c7919 */ /* 0x008e220000002500 */
[----:B-12-4-:R-:W1:Y:S01]  /*4120*/  LDC.64 R10, c[0x0][0x628] ;  /* 0x00018a00ff0a7b82 */ /* 0x016e620000000a00 */
[----:B------:R-:W-:Y:S01]  /*4130*/  ULDC UR4, c[0x0][0x150] ;  /* 0x0000540000047ab9 */ /* 0x000fe20000000800 */
[----:B------:R-:W-:Y:S01]  /*4140*/  IMAD.MOV.U32 R8, RZ, RZ, R16 ;  /* 0x000000ffff087224 */ /* 0x000fe200078e0010 */
[----:B-----5:R-:W2:Y:S01]  /*4150*/  S2R R24, SR_CTAID.Y ;  /* 0x0000000000187919 */ /* 0x020ea20000002600 */
[----:B------:R-:W-:-:S04]  /*4160*/  IMAD.MOV.U32 R9, RZ, RZ, R17 ;  /* 0x000000ffff097224 */ /* 0x000fc800078e0011 */
[----:B------:R-:W3:Y:S08]  /*4170*/  LDC R21, c[0x0][0x144] ;  /* 0x00005100ff157b82 */ /* 0x000ef00000000800 */
[----:B------:R-:W4:Y:S08]  /*4180*/  LDC R0, c[0x0][0x630] ;  /* 0x00018c00ff007b82 */ /* 0x000f300000000800 */
[----:B------:R-:W2:Y:S01]  /*4190*/  LDC.64 R14, c[0x0][0x620] ;  /* 0x00018800ff0e7b82 */ /* 0x000ea20000000a00 */
[----:B-1----:R-:W-:-:S04]  /*41a0*/  ISETP.NE.U32.AND P0, PT, R10, RZ, PT ;  /* 0x000000ff0a00720c */ /* 0x002fc80003f05070 */
[----:B------:R-:W-:Y:S02]  /*41b0*/  ISETP.NE.AND.EX P0, PT, R11, RZ, PT, P0 ;  /* 0x000000ff0b00720c */ /* 0x000fe40003f05300 */
[----:B0-----:R-:W-:-:S05]  /*41c0*/  I2FP.F32.U32 R3, R12 ;  /* 0x0000000c00037245 */ /* 0x001fca0000201000 */
[----:B------:R-:W-:-:S04]  /*41d0*/  FMUL R3, R3, UR4 ;  /* 0x0000000403037c20 */ /* 0x000fc80008400000 */
[----:B------:R0:W1:Y:S02]  /*41e0*/  F2I.U32.TRUNC.NTZ R20, R3 ;  /* 0x0000000300147305 */ /* 0x000064000020f000 */
[----:B---34-:R-:W-:Y:S05]  /*41f0*/  @!P0 BRA `(.L_x_92) ;  /* 0x0000000000288947 */ /* 0x018fea0003800000 */
[----:B0-----:R-:W0:Y:S02]  /*4200*/  LDC R3, c[0x0][0x634] ;  /* 0x00018d00ff037b82 */ /* 0x001e240000000800 */
        /* <DEDUP_REMOVED lines=9> */
.L_x_92:
[----:B------:R-:W3:Y:S01]  /*42a0*/  LDC.64 R28, c[0x0][0x640] ;  /* 0x00019000ff1c7b82 */ /* 0x000ee20000000a00 */
[-CC-:B------:R-:W-:Y:S01]  /*42b0*/  SHF.R.U64 R57, R8, R0.reuse, R9.reuse ;  /* 0x0000000008397219 */ /* 0x180fe20000001209 */
[----:B-1----:R-:W-:Y:S01]  /*42c0*/  IMAD.MOV R20, RZ, RZ, -R20 ;  /* 0x000000ffff147224 */ /* 0x002fe200078e0a14 */
[----:B------:R-:W-:Y:S01]  /*42d0*/  SHF.R.U32.HI R0, RZ, R0, R9 ;  /* 0x00000000ff007219 */ /* 0x000fe20000011609 */
[----:B------:R-:W-:Y:S01]  /*42e0*/  ULDC UR4, c[0x0][0x154] ;  /* 0x0000550000047ab9 */ /* 0x000fe20000000800 */
[----:B0-----:R-:W-:Y:S01]  /*42f0*/  IADD3 R3, P0, RZ, -R57, RZ ;  /* 0x80000039ff037210 */ /* 0x001fe20007f1e0ff */
[----:B------:R-:W-:Y:S02]  /*4300*/  IMAD R21, R21, R20, R12 ;  /* 0x0000001415157224 */ /* 0x000fe400078e020c */
[----:B------:R-:W0:Y:S01]  /*4310*/  LDC R6, c[0x0][0x618] ;  /* 0x00018600ff067b82 */ /* 0x000e220000000800 */
[----:B------:R-:W-:Y:S02]  /*4320*/  IMAD.MOV.U32 R7, RZ, RZ, 0x1 ;  /* 0x00000001ff077424 */ /* 0x000fe400078e00ff */
[----:B------:R-:W-:-:S04]  /*4330*/  IMAD.X R5, RZ, RZ, ~R0, P0 ;  /* 0x000000ffff057224 */ /* 0x000fc800000e0e00 */
[-C--:B--2---:R-:W-:Y:S01]  /*4340*/  IMAD R0, R5, R14.reuse, RZ ;  /* 0x0000000e05007224 */ /* 0x084fe200078e02ff */
[----:B------:R-:W1:Y:S01]  /*4350*/  LDC R8, c[0x0][0x608] ;  /* 0x00018200ff087b82 */ /* 0x000e620000000800 */
[----:B------:R-:W-:-:S04]  /*4360*/  IMAD.WIDE.U32 R4, R3, R14, R16 ;  /* 0x0000000e03047225 */ /* 0x000fc800078e0010 */
[----:B------:R-:W-:Y:S01]  /*4370*/  IMAD R3, R3, R15, R0 ;  /* 0x0000000f03037224 */ /* 0x000fe200078e0200 */
[----:B------:R-:W-:Y:S02]  /*4380*/  I2FP.F32.U32 R0, R24 ;  /* 0x0000001800007245 */ /* 0x000fe40000201000 */
[----:B------:R-:W2:Y:S01]  /*4390*/  LDC R26, c[0x0][0x658] ;  /* 0x00019600ff1a7b82 */ /* 0x000ea20000000800 */
[----:B------:R-:W-:Y:S01]  /*43a0*/  IMAD.IADD R3, R5, 0x1, R3 ;  /* 0x0000000105037824 */ /* 0x000fe200078e0203 */
[----:B---3--:R-:W-:Y:S01]  /*43b0*/  ISETP.NE.U32.AND P0, PT, R28, RZ, PT ;  /* 0x000000ff1c00720c */ /* 0x008fe20003f05070 */
[----:B------:R-:W-:Y:S01]  /*43c0*/  FMUL R0, R0, UR4 ;  /* 0x0000000400007c20 */ /* 0x000fe20008400000 */
[----:B------:R-:W-:Y:S02]  /*43d0*/  IMAD.MOV.U32 R5, RZ, RZ, -0x1 ;  /* 0xffffffffff057424 */ /* 0x000fe400078e00ff */
[----:B------:R-:W-:Y:S01]  /*43e0*/  ISETP.NE.AND.EX P0, PT, R29, RZ, PT, P0 ;  /* 0x000000ff1d00720c */ /* 0x000fe20003f05300 */
[----:B------:R3:W4:Y:S01]  /*43f0*/  F2I.U32.TRUNC.NTZ R13, R0 ;  /* 0x00000000000d7305 */ /* 0x000722000020f000 */
[----:B------:R-:W3:Y:S01]  /*4400*/  LDC R15, c[0x0][0x148] ;  /* 0x00005200ff0f7b82 */ /* 0x000ee20000000800 */
[----:B0-----:R-:W-:-:S02]  /*4410*/  SHF.R.U64 R12, R4, R6, R3 ;  /* 0x00000006040c7219 */ /* 0x001fc40000001203 */
[----:B------:R-:W-:-:S05]  /*4420*/  SHF.R.U32.HI R3, RZ, R6, R3 ;  /* 0x00000006ff037219 */ /* 0x000fca0000011603 */
[----:B------:R-:W0:Y:S01]  /*4430*/  LDC R20, c[0x0][0x600] ;  /* 0x00018000ff147b82 */ /* 0x000e220000000800 */
[-CC-:B-1----:R-:W-:Y:S02]  /*4440*/  SHF.R.U64 R10, R12, R8.reuse, R3.reuse ;  /* 0x000000080c0a7219 */ /* 0x182fe40000001203 */
[----:B------:R-:W-:-:S05]  /*4450*/  SHF.R.U32.HI R3, RZ, R8, R3 ;  /* 0x00000008ff037219 */ /* 0x000fca0000011603 */
[----:B------:R-:W1:Y:S01]  /*4460*/  LDC R27, c[0x0][0x648] ;  /* 0x00019200ff1b7b82 */ /* 0x000e620000000800 */
[-C--:B--2---:R-:W-:Y:S02]  /*4470*/  SHF.L.U32 R4, R5, R26.reuse, RZ ;  /* 0x0000001a05047219 */ /* 0x084fe400000006ff */
[-CC-:B------:R-:W-:Y:S02]  /*4480*/  SHF.R.U64 R14, R10, R26.reuse, R3.reuse ;  /* 0x0000001a0a0e7219 */ /* 0x180fe40000001203 */
[----:B------:R-:W-:Y:S02]  /*4490*/  SHF.R.U32.HI R5, RZ, R26, R3 ;  /* 0x0000001aff057219 */ /* 0x000fe40000011603 */
[----:B------:R-:W-:Y:S01]  /*44a0*/  LOP3.LUT R25, RZ, R4, RZ, 0x33, !PT ;  /* 0x00000004ff197212 */ /* 0x000fe200078e33ff */
[----:B------:R-:W2:Y:S01]  /*44b0*/  LDC R30, c[0x0][0x638] ;  /* 0x00018e00ff1e7b82 */ /* 0x000ea20000000800 */
[----:B------:R-:W-:Y:S01]  /*44c0*/  SHF.L.U32 R26, R7, R26, RZ ;  /* 0x0000001a071a7219 */ /* 0x000fe200000006ff */
[----:B------:R-:W-:-:S06]  /*44d0*/  IMAD.MOV.U32 R4, RZ, RZ, R14 ;  /* 0x000000ffff047224 */ /* 0x000fcc00078e000e */
[----:B------:R-:W0:Y:S01]  /*44e0*/  LDC R31, c[0x0][0x610] ;  /* 0x00018400ff1f7b82 */ /* 0x000e220000000800 */
[----:B----4-:R-:W-:Y:S05]  /*44f0*/  @!P0 BRA `(.L_x_93) ;  /* 0x0000000000288947 */ /* 0x010fea0003800000 */
[----:B------:R-:W4:Y:S02]  /*4500*/  LDC R3, c[0x0][0x64c] ;  /* 0x00019300ff037b82 */ /* 0x000f240000000800 */
[----:B----4-:R-:W-:-:S05]  /*4510*/  IADD3 R3, P0, R14, R3, RZ ;  /* 0x000000030e037210 */ /* 0x010fca0007f1e0ff */
        /* <DEDUP_REMOVED lines=8> */
.L_x_93:
[----:B------:R-:W-:Y:S01]  /*45a0*/  ISETP.NE.AND P0, PT, R2, 0x1, PT ;  /* 0x000000010200780c */ /* 0x000fe20003f05270 */
[----:B0-----:R-:W-:Y:S01]  /*45b0*/  VIADD R7, R20, 0xffffffff ;  /* 0xffffffff14077836 */ /* 0x001fe20000000000 */
[----:B-1-3--:R-:W-:Y:S01]  /*45c0*/  SHF.R.U64 R0, R4, R27, R5 ;  /* 0x0000001b04007219 */ /* 0x00afe20000001205 */
[----:B------:R-:W-:Y:S01]  /*45d0*/  IMAD.MOV R13, RZ, RZ, -R13 ;  /* 0x000000ffff0d7224 */ /* 0x000fe200078e0a0d */
[----:B------:R-:W-:Y:S01]  /*45e0*/  LOP3.LUT R5, R10, R25, RZ, 0xc0, !PT ;  /* 0x000000190a057212 */ /* 0x000fe200078ec0ff */
[----:B------:R-:W-:Y:S01]  /*45f0*/  IMAD.MOV.U32 R4, RZ, RZ, 0x1 ;  /* 0x00000001ff047424 */ /* 0x000fe200078e00ff */
[----:B------:R-:W-:Y:S01]  /*4600*/  LOP3.LUT R12, R12, R7, RZ, 0xc0, !PT ;  /* 0x000000070c0c7212 */ /* 0x000fe200078ec0ff */
[----:B------:R-:W-:Y:S02]  /*4610*/  IMAD.MOV R3, RZ, RZ, -R0 ;  /* 0x000000ffff037224 */ /* 0x000fe400078e0a00 */
[----:B------:R-:W-:Y:S02]  /*4620*/  IMAD R0, R26, R0, R5 ;  /* 0x000000001a007224 */ /* 0x000fe400078e0205 */
[----:B--2---:R-:W-:-:S02]  /*4630*/  IMAD R3, R3, R30, R14 ;  /* 0x0000001e03037224 */ /* 0x004fc400078e020e */
[----:B------:R-:W-:Y:S02]  /*4640*/  @P0 IMAD R21, R15, R13, R24 ;  /* 0x0000000d0f150224 */ /* 0x000fe400078e0218 */
[----:B------:R-:W-:Y:S01]  /*4650*/  IMAD R5, R3, R20, R12 ;  /* 0x0000001403057224 */ /* 0x000fe200078e020c */
[----:B------:R-:W-:Y:S01]  /*4660*/  PRMT R3, R4, 0x7610, R3 ;  /* 0x0000761004037816 */ /* 0x000fe20000000003 */
[----:B------:R-:W-:-:S05]  /*4670*/  IMAD R0, R0, R31, R21 ;  /* 0x0000001f00007224 */ /* 0x000fca00078e0215 */
[----:B------:R-:W-:Y:S02]  /*4680*/  SEL R59, R5, R0, !P0 ;  /* 0x00000000053b7207 */ /* 0x000fe40004000000 */
[----:B------:R-:W-:-:S07]  /*4690*/  SEL R0, R0, R5, !P0 ;  /* 0x0000000500007207 */ /* 0x000fce0004000000 */
.L_x_91:
[----:B------:R-:W-:Y:S01]  /*46a0*/  LOP3.LUT P0, RZ, R3, 0xff, RZ, 0xc0, !PT ;  /* 0x000000ff03ff7812 */ /* 0x000fe2000780c0ff */
[----:B------:R-:W-:-:S12]  /*46b0*/  IMAD.MOV.U32 R58, RZ, RZ, R0 ;  /* 0x000000ffff3a7224 */ /* 0x000fd800078e0000 */
[----:B------:R-:W-:Y:S05]  /*46c0*/  @P0 BRA `(.L_x_94) ;  /* 0xffffffc800300947 */ /* 0x000fea000383ffff */
[----:B------:R-:W-:Y:S05]  /*46d0*/  EXIT ;  /* 0x000000000000794d */ /* 0x000fea0003800000 */
.L_x_3:
[----:B0-----:R-:W-:Y:S01]  /*46e0*/  ULDC.64 UR4, c[0x0][0x650] ;  /* 0x0001940000047ab9 */ /* 0x001fe20000000a00 */
        /* <DEDUP_REMOVED lines=25> */
.L_x_96:
[--C-:B------:R-:W-:Y:S01]  /*4880*/  SHF.R.U64 R12, R10, R14, R11.reuse ;  /* 0x0000000e0a0c7219 */ /* 0x100fe2000000120b */
[----:B------:R-:W0:Y:S01]  /*4890*/  LDC R22, c[0x0][0x618] ;  /* 0x00018600ff167b82 */ /* 0x000e220000000800 */
[----:B------:R-:W-:Y:S01]  /*48a0*/  I2FP.F32.U32 R6, R4 ;  /* 0x0000000400067245 */ /* 0x000fe20000201000 */
[----:B------:R-:W-:Y:S01]  /*48b0*/  ULDC UR4, c[0x0][0x150] ;  /* 0x0000540000047ab9 */ /* 0x000fe20000000800 */
[----:B------:R-:W-:Y:S02]  /*48c0*/  SHF.R.U32.HI R5, RZ, R14, R11 ;  /* 0x0000000eff057219 */ /* 0x000fe4000001160b */
[----:B------:R-:W-:Y:S01]  /*48d0*/  IADD3 R9, P0, RZ, -R12, RZ ;  /* 0x8000000cff097210 */ /* 0x000fe20007f1e0ff */
[----:B------:R-:W-:Y:S01]  /*48e0*/  FMUL R11, R6, UR4 ;  /* 0x00000004060b7c20 */ /* 0x000fe20008400000 */
[----:B------:R-:W-:Y:S01]  /*48f0*/  ULDC UR4, c[0x0][0x154] ;  /* 0x0000550000047ab9 */ /* 0x000fe20000000800 */
[----:B------:R-:W1:Y:S02]  /*4900*/  LDC.64 R24, c[0x0][0x640] ;  /* 0x00019000ff187b82 */ /* 0x000e640000000a00 */
[----:B------:R-:W-:-:S02]  /*4910*/  IMAD.X R5, RZ, RZ, ~R5, P0 ;  /* 0x000000ffff057224 */ /* 0x000fc400000e0e05 */
[----:B------:R-:W2:Y:S01]  /*4920*/  F2I.U32.TRUNC.NTZ R11, R11 ;  /* 0x0000000b000b7305 */ /* 0x000ea2000020f000 */
[----:B------:R-:W-:-:S03]  /*4930*/  IMAD.WIDE.U32 R6, R9, R20, R16 ;  /* 0x0000001409067225 */ /* 0x000fc600078e0010 */
[----:B------:R-:W3:Y:S01]  /*4940*/  LDC R13, c[0x0][0x144] ;  /* 0x00005100ff0d7b82 */ /* 0x000ee20000000800 */
[----:B------:R-:W-:-:S04]  /*4950*/  IMAD R8, R5, R20, RZ ;  /* 0x0000001405087224 */ /* 0x000fc800078e02ff */
[----:B------:R-:W-:Y:S02]  /*4960*/  IMAD R5, R9, R21, R8 ;  /* 0x0000001509057224 */ /* 0x000fe400078e0208 */
[----:B------:R-:W-:Y:S01]  /*4970*/  IMAD.MOV.U32 R8, RZ, RZ, -0x1 ;  /* 0xffffffffff087424 */ /* 0x000fe200078e00ff */
[----:B------:R-:W4:Y:S01]  /*4980*/  LDC R14, c[0x0][0x608] ;  /* 0x00018200ff0e7b82 */ /* 0x000f220000000800 */
[----:B------:R-:W-:Y:S01]  /*4990*/  IMAD.IADD R5, R7, 0x1, R5 ;  /* 0x0000000107057824 */ /* 0x000fe200078e0205 */
[----:B------:R-:W-:-:S04]  /*49a0*/  I2FP.F32.U32 R7, R3 ;  /* 0x0000000300077245 */ /* 0x000fc80000201000 */
[-C--:B0-----:R-:W-:Y:S01]  /*49b0*/  SHF.R.U64 R10, R6, R22.reuse, R5 ;  /* 0x00000016060a7219 */ /* 0x081fe20000001205 */
[----:B--2---:R-:W-:Y:S01]  /*49c0*/  IMAD.MOV R6, RZ, RZ, -R11 ;  /* 0x000000ffff067224 */ /* 0x004fe200078e0a0b */
[----:B------:R-:W0:Y:S01]  /*49d0*/  LDC R9, c[0x0][0x658] ;  /* 0x00019600ff097b82 */ /* 0x000e220000000800 */
[----:B-1----:R-:W-:Y:S01]  /*49e0*/  ISETP.NE.U32.AND P0, PT, R24, RZ, PT ;  /* 0x000000ff1800720c */ /* 0x002fe20003f05070 */
[----:B------:R-:W-:Y:S01]  /*49f0*/  FMUL R7, R7, UR4 ;  /* 0x0000000407077c20 */ /* 0x000fe20008400000 */
[----:B------:R-:W-:Y:S02]  /*4a00*/  SHF.R.U32.HI R5, RZ, R22, R5 ;  /* 0x00000016ff057219 */ /* 0x000fe40000011605 */
[----:B------:R-:W-:-:S03]  /*4a10*/  ISETP.NE.AND.EX P0, PT, R25, RZ, PT, P0 ;  /* 0x000000ff1900720c */ /* 0x000fc60003f05300 */
[----:B------:R-:W1:Y:S01]  /*4a20*/  LDC R20, c[0x0][0x148] ;  /* 0x00005200ff147b82 */ /* 0x000e620000000800 */
[----:B---3--:R-:W-:Y:S02]  /*4a30*/  IMAD R23, R13, R6, R4 ;  /* 0x000000060d177224 */ /* 0x008fe400078e0204 */
[----:B------:R-:W-:-:S05]  /*4a40*/  IMAD.MOV.U32 R6, RZ, RZ, 0x1 ;  /* 0x00000001ff067424 */ /* 0x000fca00078e00ff */
[----:B------:R-:W2:Y:S01]  /*4a50*/  LDC R21, c[0x0][0x600] ;  /* 0x00018000ff157b82 */ /* 0x000ea20000000800 */
[-CC-:B----4-:R-:W-:Y:S02]  /*4a60*/  SHF.R.U64 R13, R10, R14.reuse, R5.reuse ;  /* 0x0000000e0a0d7219 */ /* 0x190fe40000001205 */
[----:B------:R-:W-:Y:S02]  /*4a70*/  SHF.R.U32.HI R4, RZ, R14, R5 ;  /* 0x0000000eff047219 */ /* 0x000fe40000011605 */
[----:B------:R3:W4:Y:S03]  /*4a80*/  F2I.U32.TRUNC.NTZ R14, R7 ;  /* 0x00000007000e7305 */ /* 0x000726000020f000 */
[----:B------:R-:W1:Y:S01]  /*4a90*/  LDC R26, c[0x0][0x648] ;  /* 0x00019200ff1a7b82 */ /* 0x000e620000000800 */
[-C--:B0-----:R-:W-:Y:S02]  /*4aa0*/  SHF.R.U64 R15, R13, R9.reuse, R4 ;  /* 0x000000090d0f7219 */ /* 0x081fe40000001204 */
[----:B------:R-:W-:-:S02]  /*4ab0*/  SHF.L.U32 R8, R8, R9, RZ ;  /* 0x0000000908087219 */ /* 0x000fc400000006ff */
[-C--:B------:R-:W-:Y:S01]  /*4ac0*/  SHF.R.U32.HI R5, RZ, R9.reuse, R4 ;  /* 0x00000009ff057219 */ /* 0x080fe20000011604 */
[----:B------:R-:W-:Y:S01]  /*4ad0*/  IMAD.MOV.U32 R4, RZ, RZ, R15 ;  /* 0x000000ffff047224 */ /* 0x000fe200078e000f */
[----:B------:R-:W-:Y:S01]  /*4ae0*/  SHF.L.U32 R22, R6, R9, RZ ;  /* 0x0000000906167219 */ /* 0x000fe200000006ff */
[----:B------:R-:W0:Y:S01]  /*4af0*/  LDC R27, c[0x0][0x638] ;  /* 0x00018e00ff1b7b82 */ /* 0x000e220000000800 */
[----:B------:R-:W-:-:S07]  /*4b00*/  LOP3.LUT R28, RZ, R8, RZ, 0x33, !PT ;  /* 0x00000008ff1c7212 */ /* 0x000fce00078e33ff */
        /* <DEDUP_REMOVED lines=12> */
.L_x_97:
[----:B------:R-:W-:Y:S01]  /*4bd0*/  ISETP.NE.AND P0, PT, R2, 0x1, PT ;  /* 0x000000010200780c */ /* 0x000fe20003f05270 */
[----:B--2---:R-:W-:Y:S01]  /*4be0*/  VIADD R7, R21, 0xffffffff ;  /* 0xffffffff15077836 */ /* 0x004fe20000000000 */
[----:B-1----:R-:W-:Y:S01]  /*4bf0*/  SHF.R.U64 R5, R4, R26, R5 ;  /* 0x0000001a04057219 */ /* 0x002fe20000001205 */
[----:B------:R-:W-:Y:S01]  /*4c00*/  IMAD.MOV R14, RZ, RZ, -R14 ;  /* 0x000000ffff0e7224 */ /* 0x000fe200078e0a0e */
[----:B------:R-:W-:Y:S01]  /*4c10*/  LOP3.LUT R4, R13, R28, RZ, 0xc0, !PT ;  /* 0x0000001c0d047212 */ /* 0x000fe200078ec0ff */
[----:B------:R-:W-:Y:S01]  /*4c20*/  IMAD.MOV.U32 R8, RZ, RZ, R12 ;  /* 0x000000ffff087224 */ /* 0x000fe200078e000c */
[----:B------:R-:W-:Y:S01]  /*4c30*/  LOP3.LUT R10, R10, R7, RZ, 0xc0, !PT ;  /* 0x000000070a0a7212 */ /* 0x000fe200078ec0ff */
[----:B------:R-:W-:Y:S02]  /*4c40*/  IMAD.MOV R6, RZ, RZ, -R5 ;  /* 0x000000ffff067224 */ /* 0x000fe400078e0a05 */
[----:B------:R-:W-:-:S04]  /*4c50*/  IMAD R4, R22, R5, R4 ;  /* 0x0000000516047224 */ /* 0x000fc800078e0204 */
[----:B------:R-:W-:Y:S02]  /*4c60*/  @P0 IMAD R23, R20, R14, R3 ;  /* 0x0000000e14170224 */ /* 0x000fe400078e0203 */
[----:B0-----:R-:W-:Y:S02]  /*4c70*/  IMAD R3, R6, R27, R15 ;  /* 0x0000001b06037224 */ /* 0x001fe400078e020f */
[----:B------:R-:W-:Y:S02]  /*4c80*/  IMAD R7, R4, R29, R23 ;  /* 0x0000001d04077224 */ /* 0x000fe400078e0217 */
[----:B------:R-:W-:Y:S02]  /*4c90*/  IMAD R4, R3, R21, R10 ;  /* 0x0000001503047224 */ /* 0x000fe400078e020a */
[----:B------:R-:W-:-:S03]  /*4ca0*/  IMAD.MOV.U32 R6, RZ, RZ, 0x1 ;  /* 0x00000001ff067424 */ /* 0x000fc600078e00ff */
[----:B------:R-:W-:Y:S02]  /*4cb0*/  SEL R9, R4, R7, !P0 ;  /* 0x0000000704097207 */ /* 0x000fe40004000000 */
[----:B------:R-:W-:-:S07]  /*4cc0*/  SEL R7, R7, R4, !P0 ;  /* 0x0000000407077207 */ /* 0x000fce0004000000 */
.L_x_95:
[----:B------:R-:W-:-:S08]  /*4cd0*/  NOP ;  /* 0x0000000000007918 */ /* 0x000fd00000000000 */
[----:B------:R-:W0:-:S00]  /*4ce0*/  USETMAXREG.DEALLOC.CTAPOOL 0x28 ;  /* 0x00000028000079c8 */ /* 0x000e0000080e0500 */
[----:B0-----:R-:W-:-:S13]  /*4cf0*/  ISETP.NE.AND P0, PT, R0, RZ, PT ;  /* 0x000000ff0000720c */ /* 0x001fda0003f05270 */
[----:B------:R-:W-:Y:S05]  /*4d00*/  @P0 EXIT ;  /* 0x000000000000094d */ /* 0x000fea0003800000 */
[----:B------:R-:W-:Y:S01]  /*4d10*/  LOP3.LUT P0, RZ, R6, 0xff, RZ, 0xc0, !PT ;  /* 0x000000ff06ff7812 */ /* 0x000fe2000780c0ff */
[----:B------:R-:W-:Y:S02]  /*4d20*/  IMAD.MOV.U32 R0, RZ, RZ, 0x1 ;  /* 0x00000001ff007424 */ /* 0x000fe400078e00ff */
[----:B------:R-:W-:-:S10]  /*4d30*/  IMAD.MOV.U32 R12, RZ, RZ, RZ ;  /* 0x000000ffff0c7224 */ /* 0x000fd400078e00ff */
[----:B------:R-:W-:Y:S05]  /*4d40*/  @!P0 BRA `(.L_x_98) ;  /* 0x0000000c00388947 */ /* 0x000fea0003800000 */
[----:B------:R-:W0:Y:S01]  /*4d50*/  LDC R0, c[0x0][0x28c] ;  /* 0x0000a300ff007b82 */ /* 0x000e220000000800 */
[----:B------:R-:W-:Y:S01]  /*4d60*/  ULDC UR5, c[0x0][0x600] ;  /* 0x0001800000057ab9 */ /* 0x000fe20000000800 */
[----:B------:R-:W-:Y:S01]  /*4d70*/  ULDC UR4, c[0x0][0xc] ;  /* 0x0000030000047ab9 */ /* 0x000fe20000000800 */
[----:B------:R-:W-:Y:S01]  /*4d80*/  UIADD3 UR16, UR5, -0x1, URZ ;  /* 0xffffffff05107890 */ /* 0x000fe2000fffe03f */
[C---:B------:R-:W-:Y:S01]  /*4d90*/  LOP3.LUT P2, RZ, R18.reuse, 0x7f, RZ, 0xc0, !PT ;  /* 0x0000007f12ff7812 */ /* 0x040fe2000784c0ff */
[----:B------:R-:W-:Y:S01]  /*4da0*/  ULDC UR6, c[0x0][0x658] ;  /* 0x0001960000067ab9 */ /* 0x000fe20000000800 */
[----:B------:R-:W-:Y:S01]  /*4db0*/  ULDC UR5, c[0x0][0x10] ;  /* 0x0000040000057ab9 */ /* 0x000fe20000000800 */
[----:B------:R-:W-:Y:S01]  /*4dc0*/  UMOV UR7, 0xffffffff ;  /* 0xffffffff00077882 */ /* 0x000fe20000000000 */
[----:B------:R-:W-:Y:S01]  /*4dd0*/  UMOV UR8, 0x1 ;  /* 0x0000000100087882 */ /* 0x000fe20000000000 */
[----:B------:R-:W-:Y:S01]  /*4de0*/  UIMAD.WIDE.U32 UR4, UR4, UR5, URZ ;  /* 0x00000005040472a5 */ /* 0x000fe2000f8e003f */
[----:B------:R-:W-:Y:S01]  /*4df0*/  LOP3.LUT P0, RZ, R18, 0x1f, RZ, 0xc0, !PT ;  /* 0x0000001f12ff7812 */ /* 0x000fe2000780c0ff */
[----:B------:R-:W-:Y:S01]  /*4e00*/  USHF.L.U32 UR7, UR7, UR6, URZ ;  /* 0x0000000607077299 */ /* 0x000fe2000800063f */
[----:B------:R-:W-:Y:S01]  /*4e10*/  BSSY B0, `(.L_x_98) ;  /* 0x00000c1000007945 */ /* 0x000fe20003800000 */
[----:B------:R-:W-:Y:S01]  /*4e20*/  USHF.L.U32 UR18, UR8, UR6, URZ ;  /* 0x0000000608127299 */ /* 0x000fe2000800063f */
[----:B------:R-:W-:Y:S01]  /*4e30*/  IMAD.MOV.U32 R13, RZ, RZ, 0x1 ;  /* 0x00000001ff0d7424 */ /* 0x000fe200078e00ff */
[----:B------:R-:W-:Y:S01]  /*4e40*/  LOP3.LUT R11, R19, 0x2, RZ, 0xfc, !PT ;  /* 0x00000002130b7812 */ /* 0x000fe200078efcff */
[----:B------:R-:W-:Y:S01]  /*4e50*/  ULDC UR6, c[0x0][0x14] ;  /* 0x0000050000067ab9 */ /* 0x000fe20000000800 */
[----:B------:R-:W-:Y:S01]  /*4e60*/  PLOP3.LUT P0, PT, P0, P2, PT, 0x8a, 0x0 ;  /* 0x000000000000781c */ /* 0x000fe20000705172 */
[----:B------:R-:W-:Y:S01]  /*4e70*/  UIMAD.WIDE.U32 UR20, UR4, UR6, URZ ;  /* 0x00000006041472a5 */ /* 0x000fe2000f8e003f */
[----:B------:R-:W-:Y:S01]  /*4e80*/  IMAD.MOV.U32 R12, RZ, RZ, RZ ;  /* 0x000000ffff0c7224 */ /* 0x000fe200078e00ff */
[----:B------:R-:W-:-:S02]  /*4e90*/  UIMAD UR13, UR5, UR6, URZ ;  /* 0x00000006050d72a4 */ /* 0x000fc4000f8e023f */
[----:B------:R-:W-:Y:S01]  /*4ea0*/  ULOP3.LUT UR17, URZ, UR7, URZ, 0x33, !UPT ;  /* 0x000000073f117292 */ /* 0x000fe2000f8e333f */
[----:B0-----:R-:W-:Y:S01]  /*4eb0*/  VIADD R0, R0, 0x3f ;  /* 0x0000003f00007836 */ /* 0x001fe20000000000 */
[----:B------:R-:W-:Y:S01]  /*4ec0*/  UIADD3 UR13, UR21, UR13, URZ ;  /* 0x0000000d150d7290 */ /* 0x000fe2000fffe03f */
[----:B------:R-:W-:-:S03]  /*4ed0*/  ULDC.64 UR22, c[0x0][0x198] ;  /* 0x0000660000167ab9 */ /* 0x000fc60000000a00 */
[----:B------:R-:W-:-:S04]  /*4ee0*/  SHF.R.S32.HI R3, RZ, 0x1f, R0 ;  /* 0x0000001fff037819 */ /* 0x000fc80000011400 */
[----:B------:R-:W-:Y:S01]  /*4ef0*/  LEA.HI R3, R3, R0, RZ, 0x6 ;  /* 0x0000000003037211 */ /* 0x000fe200078f30ff */
[----:B------:R-:W-:-:S03]  /*4f00*/  IMAD.MOV.U32 R0, RZ, RZ, 0x1 ;  /* 0x00000001ff007424 */ /* 0x000fc600078e00ff */
[----:B------:R-:W-:-:S05]  /*4f10*/  SHF.R.S32.HI R3, RZ, 0x6, R3 ;  /* 0x00000006ff037819 */ /* 0x000fca0000011403 */
[----:B------:R-:W-:-:S07]  /*4f20*/  VIADD R10, R3, 0x1 ;  /* 0x00000001030a7836 */ /* 0x000fce0000000000 */
.L_x_110:
[----:B------:R-:W-:-:S03]  /*4f30*/  UMOV UR4, 0xffffffff ;  /* 0xffffffff00047882 */ /* 0x000fc60000000000 */
[----:B------:R-:W-:Y:S05]  /*4f40*/  BRA.DIV UR4, `(.L_x_99) ;  /* 0x0000001204107947 */ /* 0x000fea000b800000 */
[----:B------:R-:W-:-:S13]  /*4f50*/  ELECT P6, URZ, PT ;  /* 0x00000000003f782f */ /* 0x000fda00038c0000 */
.L_x_124:
[----:B------:R-:W0:Y:S01]  /*4f60*/  LDC R4, c[0x0][0x28c] ;  /* 0x0000a300ff047b82 */ /* 0x000e220000000800 */
[----:B------:R-:W-:Y:S01]  /*4f70*/  BSSY B1, `(.L_x_100) ;  /* 0x0000037000017945 */ /* 0x000fe20003800000 */
[----:B0-----:R-:W-:-:S13]  /*4f80*/  ISETP.LT.OR P6, PT, R4, 0x1, !P6 ;  /* 0x000000010400780c */ /* 0x001fda00077c1670 */
[----:B------:R-:W-:Y:S05]  /*4f90*/  @P6 BRA `(.L_x_101) ;  /* 0x0000000000d06947 */ /* 0x000fea0003800000 */
[----:B------:R-:W-:Y:S02]  /*4fa0*/  IMAD.SHL.U32 R15, R9, 0x40, RZ ;  /* 0x00000040090f7824 */ /* 0x000fe400078e00ff */
[----:B------:R-:W-:Y:S02]  /*4fb0*/  IMAD.SHL.U32 R18, R7, 0x80, RZ ;  /* 0x0000008007127824 */ /* 0x000fe400078e00ff */
[----:B------:R-:W-:Y:S02]  /*4fc0*/  IMAD.MOV.U32 R20, RZ, RZ, RZ ;  /* 0x000000ffff147224 */ /* 0x000fe400078e00ff */
[----:B------:R-:W-:Y:S02]  /*4fd0*/  IMAD.MOV.U32 R4, RZ, RZ, R10 ;  /* 0x000000ffff047224 */ /* 0x000fe400078e000a */
[----:B------:R-:W-:Y:S02]  /*4fe0*/  IMAD.MOV.U32 R5, RZ, RZ, R0 ;  /* 0x000000ffff057224 */ /* 0x000fe400078e0000 */
[----:B------:R-:W-:-:S07]  /*4ff0*/  IMAD.MOV.U32 R6, RZ, RZ, R12 ;  /* 0x000000ffff067224 */ /* 0x000fce00078e000c */
.L_x_105:
[----:B------:R-:W0:Y:S01]  /*5000*/  S2R R14, SR_CgaCtaId ;  /* 0x00000000000e7919 */ /* 0x000e220000008800 */
[----:B------:R-:W-:Y:S01]  /*5010*/  MOV R7, 0x400 ;  /* 0x0000040000077802 */ /* 0x000fe20000000f00 */
[----:B------:R-:W1:Y:S03]  /*5020*/  @!P2 LDC R9, c[0x0][0x500] ;  /* 0x00014000ff09ab82 */ /* 0x000e660000000800 */
[----:B0-----:R-:W-:Y:S02]  /*5030*/  LEA R21, R14, R7, 0x18 ;  /* 0x000000070e157211 */ /* 0x001fe400078ec0ff */
[----:B------:R-:W-:-:S03]  /*5040*/  SHF.L.U32 R7, R5, 0x1f, RZ ;  /* 0x0000001f05077819 */ /* 0x000fc600000006ff */
[----:B------:R-:W-:-:S04]  /*5050*/  IMAD R14, R6, 0x8, R21 ;  /* 0x00000008060e7824 */ /* 0x000fc800078e0215 */
[----:B------:R-:W0:Y:S02]  /*5060*/  SYNCS.PHASECHK.TRANS64.TRYWAIT P1, [R14+URZ+0x38], R7 ;  /* 0x000038070e0075a7 */ /* 0x000e24000802017f */
[----:B01----:R-:W-:Y:S05]  /*5070*/  @!P1 BRA `(.L_x_102) ;  /* 0x0000000c00e49947 */ /* 0x003fea0003800000 */
.L_x_125:
[----:B0-----:R-:W-:Y:S01]  /*5080*/  PRMT R7, R11, 0x9910, RZ ;  /* 0x000099100b077816 */ /* 0x001fe200000000ff */
[----:B------:R0:W-:Y:S03]  /*5090*/  @!P2 SYNCS.ARRIVE.TRANS64 RZ, [R14+URZ], R9 ;  /* 0x000000090effa9a7 */ /* 0x0001e6000800003f */
[----:B------:R-:W-:-:S13]  /*50a0*/  ISETP.NE.AND P1, PT, R7, 0x2, PT ;  /* 0x000000020700780c */ /* 0x000fda0003f25270 */
[----:B0-----:R-:W-:Y:S05]  /*50b0*/  @P1 BRA `(.L_x_103) ;  /* 0x0000000000041947 */ /* 0x001fea0003800000 */
[----:B------:R-:W-:Y:S01]  /*50c0*/  BPT.TRAP 0x1 ;  /* 0x000000040000795c */ /* 0x000fe20000300000 */
.L_x_103:
[----:B------:R-:W-:Y:S05]  /*50d0*/  @P0 BRA `(.L_x_104) ;  /* 0x0000000000040947 */ /* 0x000fea0003800000 */
[----:B------:R-:W-:Y:S01]  /*50e0*/  BPT.TRAP 0x1 ;  /* 0x000000040000795c */ /* 0x000fe20000300000 */
.L_x_104:
[--C-:B------:R-:W-:Y:S01]  /*50f0*/  IMAD R7, R6, 0x4000, R21.reuse ;  /* 0x0000400006077824 */ /* 0x100fe200078e0215 */
[----:B------:R-:W-:Y:S01]  /*5100*/  R2UR UR9, R14 ;  /* 0x000000000e0972ca */ /* 0x000fe200000e0000 */
[----:B------:R-:W-:Y:S01]  /*5110*/  IMAD R21, R6, 0x2000, R21 ;  /* 0x0000200006157824 */ /* 0x000fe200078e0215 */
[----:B------:R-:W-:Y:S01]  /*5120*/  UIADD3 UR4, UP0, UR22, 0xf0, URZ ;  /* 0x000000f016047890 */ /* 0x000fe2000ff1e03f */
[----:B------:R-:W-:Y:S01]  /*5130*/  VIADD R4, R4, 0xffffffff ;  /* 0xffffffff04047836 */ /* 0x000fe20000000000 */
[----:B------:R-:W-:Y:S01]  /*5140*/  R2UR UR5, R7 ;  /* 0x00000000070572ca */ /* 0x000fe200000e0000 */
[----:B------:R-:W-:Y:S01]  /*5150*/  UIADD3 UR24, UP1, UR22, 0x1f0, URZ ;  /* 0x000001f016187890 */ /* 0x000fe2000ff3e03f */
[----:B------:R-:W-:Y:S01]  /*5160*/  R2UR UR8, R21 ;  /* 0x00000000150872ca */ /* 0x000fe200000e0000 */
[----:B------:R-:W-:Y:S01]  /*5170*/  VIADD R6, R6, 0x1 ;  /* 0x0000000106067836 */ /* 0x000fe20000000000 */
[----:B------:R-:W-:Y:S01]  /*5180*/  R2UR UR11, R18 ;  /* 0x00000000120b72ca */ /* 0x000fe200000e0000 */
[----:B------:R-:W-:Y:S01]  /*5190*/  UIADD3.X UR25, URZ, UR23, URZ, UP1, !UPT ;  /* 0x000000173f197290 */ /* 0x000fe20008ffe43f */
[----:B------:R-:W-:Y:S01]  /*51a0*/  R2UR UR10, R20 ;  /* 0x00000000140a72ca */ /* 0x000fe200000e0000 */
[----:B------:R-:W-:Y:S01]  /*51b0*/  UMOV UR6, 0x0 ;  /* 0x0000000000067882 */ /* 0x000fe20000000000 */
[----:B------:R-:W-:Y:S01]  /*51c0*/  R2UR UR12, R8 ;  /* 0x00000000080c72ca */ /* 0x000fe200000e0000 */
[----:B------:R-:W-:Y:S01]  /*51d0*/  UMOV UR7, 0x10000000 ;  /* 0x1000000000077882 */ /* 0x000fe20000000000 */
[----:B------:R-:W-:Y:S01]  /*51e0*/  R2UR UR19, R15 ;  /* 0x000000000f1372ca */ /* 0x000fe200000e0000 */
[----:B------:R-:W-:Y:S01]  /*51f0*/  VIADD R20, R20, 0x40 ;  /* 0x0000004014147836 */ /* 0x000fe20000000000 */
[----:B------:R-:W-:Y:S01]  /*5200*/  ISETP.GT.AND P3, PT, R4, 0x1, PT ;  /* 0x000000010400780c */ /* 0x000fe20003f64270 */
[----:B------:R-:W-:Y:S01]  /*5210*/  UIADD3 UR14, UR5, 0x180, URZ ;  /* 0x00000180050e7890 */ /* 0x000fe2000fffe03f */
[----:B------:R-:W-:Y:S01]  /*5220*/  ISETP.NE.AND P1, PT, R6, 0x7, PT ;  /* 0x000000070600780c */ /* 0x000fe20003f25270 */
[----:B------:R-:W-:-:S02]  /*5230*/  UIADD3.X UR5, URZ, UR23, URZ, UP0, !UPT ;  /* 0x000000173f057290 */ /* 0x000fc400087fe43f */
[----:B------:R-:W-:Y:S01]  /*5240*/  UIADD3 UR15, UR8, 0x1c180, URZ ;  /* 0x0001c180080f7890 */ /* 0x000fe2000fffe03f */
[----:B------:R-:W-:Y:S02]  /*5250*/  SEL R14, RZ, 0x1, P1 ;  /* 0x00000001ff0e7807 */ /* 0x000fe40000800000 */
[----:B------:R-:W-:Y:S01]  /*5260*/  UMOV UR8, UR14 ;  /* 0x0000000e00087c82 */ /* 0x000fe20008000000 */
[----:B------:R-:W-:Y:S02]  /*5270*/  SEL R6, R6, RZ, P1 ;  /* 0x000000ff06067207 */ /* 0x000fe40000800000 */
[----:B------:R-:W-:Y:S01]  /*5280*/  LOP3.LUT R5, R5, R14, RZ, 0x3c, !PT ;  /* 0x0000000e05057212 */ /* 0x000fe200078e3cff */
[----:B------:R0:W-:Y:S02]  /*5290*/  UTMALDG.3D [UR8], [UR4], desc[UR6] ;  /* 0x00000608040075b4 */ /* 0x0001e40008011000 */
[----:B0-----:R-:W-:Y:S01]  /*52a0*/  UMOV UR8, UR15 ;  /* 0x0000000f00087c82 */ /* 0x001fe20008000000 */
[----:B------:R-:W-:-:S02]  /*52b0*/  UMOV UR11, UR19 ;  /* 0x00000013000b7c82 */ /* 0x000fc40008000000 */
[----:B------:R0:W-:Y:S02]  /*52c0*/  UTMALDG.3D [UR8], [UR24], desc[UR6] ;  /* 0x00000608180075b4 */ /* 0x0001e40008011000 */
[----:B0-----:R-:W-:Y:S05]  /*52d0*/  @P3 BRA `(.L_x_105) ;  /* 0xfffffffc00483947 */ /* 0x001fea000383ffff */
.L_x_101:
[----:B------:R-:W-:Y:S05]  /*52e0*/  BSYNC B1 ;  /* 0x0000000000017941 */ /* 0x000fea0003800000 */
.L_x_100:
[----:B------:R-:W-:Y:S01]  /*52f0*/  LOP3.LUT P4, RZ, R13, 0xff, RZ, 0xc0, !PT ;  /* 0x000000ff0dff7812 */ /* 0x000fe2000788c0ff */
[C---:B------:R-:W-:Y:S01]  /*5300*/  IMAD.IADD R12, R3.reuse, 0x1, R12 ;  /* 0x00000001030c7824 */ /* 0x040fe200078e020c */
[----:B------:R-:W-:Y:S01]  /*5310*/  ULDC.64 UR4, c[0x0][0x650] ;  /* 0x0001940000047ab9 */ /* 0x000fe20000000a00 */
[C---:B------:R-:W-:Y:S01]  /*5320*/  ISETP.GE.U32.AND P3, PT, R3.reuse, 0x7, PT ;  /* 0x000000070300780c */ /* 0x040fe20003f66070 */
[----:B------:R-:W-:Y:S01]  /*5330*/  BSSY B1, `(.L_x_106) ;  /* 0x000006c000017945 */ /* 0x000fe20003800000 */
[C---:B------:R-:W-:Y:S01]  /*5340*/  IMAD.WIDE.U32 R4, R12.reuse, 0x24924925, RZ ;  /* 0x249249250c047825 */ /* 0x040fe200078e00ff */
[C---:B------:R-:W-:Y:S02]  /*5350*/  ISETP.GT.U32.AND P1, PT, R12.reuse, 0x6, PT ;  /* 0x000000060c00780c */ /* 0x040fe40003f24070 */
[----:B------:R-:W-:Y:S01]  /*5360*/  PRMT R13, RZ, 0x7610, R13 ;  /* 0x00007610ff0d7816 */ /* 0x000fe2000000000d */
[----:B------:R-:W-:Y:S01]  /*5370*/  IMAD.IADD R4, R12, 0x1, -R5 ;  /* 0x000000010c047824 */ /* 0x000fe200078e0a05 */
[----:B------:R-:W-:Y:S01]  /*5380*/  ISETP.LT.U32.AND P1, PT, R3, 0x7, P1 ;  /* 0x000000070300780c */ /* 0x000fe20000f21070 */
[----:B------:R-:W-:-:S02]  /*5390*/  IMAD.MOV.U32 R9, RZ, RZ, -0x1 ;  /* 0xffffffffff097424 */ /* 0x000fc400078e00ff */
[----:B------:R-:W0:Y:S01]  /*53a0*/  @P4 S2R R7, SR_CgaCtaId ;  /* 0x0000000000074919 */ /* 0x000e220000008800 */
[----:B------:R-:W-:Y:S01]  /*53b0*/  @P4 MOV R6, 0x400 ;  /* 0x0000040000064802 */ /* 0x000fe20000000f00 */
[----:B------:R-:W-:Y:S01]  /*53c0*/  IMAD.MOV.U32 R8, RZ, RZ, -0x1 ;  /* 0xffffffffff087424 */ /* 0x000fe200078e00ff */
[----:B------:R-:W-:-:S04]  /*53d0*/  LEA.HI R4, R4, R5, RZ, 0x1f ;  /* 0x0000000504047211 */ /* 0x000fc800078ff8ff */
[--C-:B------:R-:W-:Y:S02]  /*53e0*/  SHF.R.U32.HI R5, RZ, 0x2, R4.reuse ;  /* 0x00000002ff057819 */ /* 0x100fe40000011604 */
[----:B------:R-:W-:-:S03]  /*53f0*/  PRMT R4, RZ, 0x7610, R4 ;  /* 0x00007610ff047816 */ /* 0x000fc60000000004 */
[----:B------:R-:W-:Y:S01]  /*5400*/  IMAD R12, R5, -0x7, R12 ;  /* 0xfffffff9050c7824 */ /* 0x000fe200078e020c */
[----:B0-----:R-:W-:Y:S02]  /*5410*/  @P4 LEA R6, R7, R6, 0x18 ;  /* 0x0000000607064211 */ /* 0x001fe400078ec0ff */
[----:B------:R-:W-:Y:S02]  /*5420*/  SEL R7, RZ, 0x1, !P1 ;  /* 0x00000001ff077807 */ /* 0x000fe40004800000 */
[----:B------:R-:W-:Y:S01]  /*5430*/  IADD3 R16, P1, R16, UR20, RZ ;  /* 0x0000001410107c10 */ /* 0x000fe2000ff3e0ff */
[----:B------:R0:W-:Y:S01]  /*5440*/  @P4 SYNCS.ARRIVE.TRANS64.A1T0 RZ, [R6+URZ+0x88], RZ ;  /* 0x000088ff06ff49a7 */ /* 0x0001e2000810003f */
[----:B------:R-:W-:Y:S01]  /*5450*/  LOP3.LUT R0, R0, R7, RZ, 0x3c, !PT ;  /* 0x0000000700007212 */ /* 0x000fe200078e3cff */
[----:B------:R-:W-:Y:S01]  /*5460*/  IMAD.MOV.U32 R7, RZ, RZ, -0x1 ;  /* 0xffffffffff077424 */ /* 0x000fe200078e00ff */
[----:B------:R-:W-:Y:S02]  /*5470*/  IADD3.X R17, R17, UR13, RZ, P1, !PT ;  /* 0x0000000d11117c10 */ /* 0x000fe40008ffe4ff */
[----:B------:R-:W-:-:S02]  /*5480*/  ISETP.GE.U32.AND P1, PT, R16, UR4, PT ;  /* 0x0000000410007c0c */ /* 0x000fc4000bf26070 */
[----:B------:R-:W-:Y:S02]  /*5490*/  @P3 LOP3.LUT R0, R0, 0x1, R5, 0x78, !PT ;  /* 0x0000000100003812 */ /* 0x000fe400078e7805 */
[----:B------:R-:W-:-:S13]  /*54a0*/  ISETP.GE.U32.AND.EX P1, PT, R17, UR5, PT, P1 ;  /* 0x0000000511007c0c */ /* 0x000fda000bf26110 */
[----:B0-----:R-:W-:Y:S05]  /*54b0*/  @P1 BRA `(.L_x_107) ;  /* 0x00000004004c1947 */ /* 0x001fea0003800000 */
[----:B------:R-:W-:Y:S01]  /*54c0*/  ULDC.64 UR4, c[0x0][0x628] ;  /* 0x00018a0000047ab9 */ /* 0x000fe20000000a00 */
[----:B------:R-:W0:Y:S01]  /*54d0*/  S2R R15, SR_CTAID.X ;  /* 0x00000000000f7919 */ /* 0x000e220000002500 */
[----:B------:R-:W-:Y:S01]  /*54e0*/  ISETP.NE.U32.AND P1, PT, RZ, UR4, PT ;  /* 0x00000004ff007c0c */ /* 0x000fe2000bf25070 */
[----:B------:R-:W-:Y:S01]  /*54f0*/  ULDC UR7, c[0x0][0x630] ;  /* 0x00018c0000077ab9 */ /* 0x000fe20000000800 */
[----:B------:R-:W-:Y:S01]  /*5500*/  IMAD.MOV.U32 R4, RZ, RZ, R16 ;  /* 0x000000ffff047224 */ /* 0x000fe200078e0010 */
[----:B------:R-:W1:Y:S01]  /*5510*/  S2R R14, SR_CTAID.Y ;  /* 0x00000000000e7919 */ /* 0x000e620000002600 */
[----:B------:R-:W-:Y:S01]  /*5520*/  ISETP.NE.AND.EX P1, PT, RZ, UR5, PT, P1 ;  /* 0x00000005ff007c0c */ /* 0x000fe2000bf25310 */
[----:B------:R-:W-:-:S12]  /*5530*/  IMAD.MOV.U32 R5, RZ, RZ, R17 ;  /* 0x000000ffff057224 */ /* 0x000fd800078e0011 */
[----:B------:R-:W-:Y:S05]  /*5540*/  @!P1 BRA `(.L_x_108) ;  /* 0x0000000000289947 */ /* 0x000fea0003800000 */
[----:B------:R-:W-:Y:S02]  /*5550*/  ULDC UR6, c[0x0][0x634] ;  /* 0x00018d0000067ab9 */ /* 0x000fe40000000800 */
[----:B------:R-:W-:-:S05]  /*5560*/  IADD3 R9, P1, R16, UR6, RZ ;  /* 0x0000000610097c10 */ /* 0x000fca000ff3e0ff */
[----:B------:R-:W-:-:S04]  /*5570*/  IMAD.X R21, RZ, RZ, R17, P1 ;  /* 0x000000ffff157224 */ /* 0x000fc800008e0611 */
[----:B------:R-:W-:-:S04]  /*5580*/  IMAD.WIDE.U32 R6, R21, UR4, RZ ;  /* 0x0000000415067c25 */ /* 0x000fc8000f8e00ff */
[----:B------:R-:W-:-:S04]  /*5590*/  IMAD.WIDE.U32 R6, P1, R9, UR5, R6 ;  /* 0x0000000509067c25 */ /* 0x000fc8000f820006 */
[----:B------:R-:W-:-:S04]  /*55a0*/  IMAD.WIDE.U32 R8, R9, UR4, RZ ;  /* 0x0000000409087c25 */ /* 0x000fc8000f8e00ff */
[----:B------:R-:W-:Y:S01]  /*55b0*/  IMAD.X R5, RZ, RZ, RZ, P1 ;  /* 0x000000ffff057224 */ /* 0x000fe200008e06ff */
[----:B------:R-:W-:Y:S01]  /*55c0*/  IADD3 RZ, P1, R9, R6, RZ ;  /* 0x0000000609ff7210 */ /* 0x000fe20007f3e0ff */
[----:B------:R-:W-:-:S04]  /*55d0*/  IMAD.MOV.U32 R4, RZ, RZ, R7 ;  /* 0x000000ffff047224 */ /* 0x000fc800078e0007 */
[----:B------:R-:W-:-:S08]  /*55e0*/  IMAD.WIDE.U32.X R4, R21, UR5, R4, P1 ;  /* 0x0000000515047c25 */ /* 0x000fd000088e0404 */
.L_x_108:
[--C-:B------:R-:W-:Y:S01]  /*55f0*/  SHF.R.U64 R8, R4, UR7, R5.reuse ;  /* 0x0000000704087c19 */ /* 0x100fe20008001205 */
[----:B------:R-:W-:Y:S01]  /*5600*/  ULDC.64 UR4, c[0x0][0x620] ;  /* 0x0001880000047ab9 */ /* 0x000fe20000000a00 */
[----:B------:R-:W-:Y:S01]  /*5610*/  SHF.R.U32.HI R4, RZ, UR7, R5 ;  /* 0x00000007ff047c19 */ /* 0x000fe20008011605 */
[----:B------:R-:W2:Y:S01]  /*5620*/  LDC R24, c[0x0][0x144] ;  /* 0x00005100ff187b82 */ /* 0x000ea20000000800 */
[----:B------:R-:W-:Y:S01]  /*5630*/  IADD3 R7, P1, RZ, -R8, RZ ;  /* 0x80000008ff077210 */ /* 0x000fe20007f3e0ff */
[----:B------:R-:W-:Y:S01]  /*5640*/  ULDC.64 UR8, c[0x0][0x640] ;  /* 0x0001900000087ab9 */ /* 0x000fe20000000a00 */
[----:B0-----:R-:W-:Y:S01]  /*5650*/  I2FP.F32.U32 R9, R15 ;  /* 0x0000000f00097245 */ /* 0x001fe20000201000 */
[----:B------:R-:W-:Y:S02]  /*5660*/  ULDC UR6, c[0x0][0x608] ;  /* 0x0001820000067ab9 */ /* 0x000fe40000000800 */
[----:B------:R-:W-:Y:S01]  /*5670*/  IMAD.X R4, RZ, RZ, ~R4, P1 ;  /* 0x000000ffff047224 */ /* 0x000fe200008e0e04 */
[----:B------:R-:W-:Y:S01]  /*5680*/  ISETP.NE.U32.AND P1, PT, RZ, UR8, PT ;  /* 0x00000008ff007c0c */ /* 0x000fe2000bf25070 */
[----:B------:R-:W0:Y:S02]  /*5690*/  LDC R21, c[0x0][0x148] ;  /* 0x00005200ff157b82 */ /* 0x000e240000000800 */
[----:B------:R-:W-:Y:S01]  /*56a0*/  IMAD R6, R4, UR4, RZ ;  /* 0x0000000404067c24 */ /* 0x000fe2000f8e02ff */
[----:B------:R-:W-:Y:S01]  /*56b0*/  ISETP.NE.AND.EX P1, PT, RZ, UR9, PT, P1 ;  /* 0x00000009ff007c0c */ /* 0x000fe2000bf25310 */
[----:B------:R-:W-:Y:S01]  /*56c0*/  IMAD.WIDE.U32 R4, R7, UR4, R16 ;  /* 0x0000000407047c25 */ /* 0x000fe2000f8e0010 */
[----:B------:R-:W-:-:S03]  /*56d0*/  ULDC UR4, c[0x0][0x150] ;  /* 0x0000540000047ab9 */ /* 0x000fc60000000800 */
[----:B------:R-:W-:Y:S02]  /*56e0*/  IMAD R7, R7, UR5, R6 ;  /* 0x0000000507077c24 */ /* 0x000fe4000f8e0206 */
[----:B------:R-:W-:Y:S01]  /*56f0*/  FMUL R6, R9, UR4 ;  /* 0x0000000409067c20 */ /* 0x000fe20008400000 */
[----:B------:R-:W-:Y:S01]  /*5700*/  ULDC UR4, c[0x0][0x618] ;  /* 0x0001860000047ab9 */ /* 0x000fe20000000800 */
[----:B------:R-:W-:Y:S01]  /*5710*/  ULDC UR5, c[0x0][0x154] ;  /* 0x0000550000057ab9 */ /* 0x000fe20000000800 */
[----:B------:R-:W-:-:S03]  /*5720*/  IMAD.IADD R5, R5, 0x1, R7 ;  /* 0x0000000105057824 */ /* 0x000fc600078e0207 */
[----:B------:R-:W3:Y:S02]  /*5730*/  F2I.U32.TRUNC.NTZ R6, R6 ;  /* 0x0000000600067305 */ /* 0x000ee4000020f000 */
[----:B------:R-:W-:Y:S02]  /*5740*/  SHF.R.U64 R9, R4, UR4, R5 ;  /* 0x0000000404097c19 */ /* 0x000fe40008001205 */
[----:B-1----:R-:W-:-:S05]  /*5750*/  I2FP.F32.U32 R4, R14 ;  /* 0x0000000e00047245 */ /* 0x002fca0000201000 */
[----:B------:R-:W-:Y:S01]  /*5760*/  FMUL R22, R4, UR5 ;  /* 0x0000000504167c20 */ /* 0x000fe20008400000 */
[----:B------:R-:W-:Y:S01]  /*5770*/  SHF.R.U32.HI R4, RZ, UR4, R5 ;  /* 0x00000004ff047c19 */ /* 0x000fe20008011605 */
[----:B------:R-:W-:-:S03]  /*5780*/  ULDC UR4, c[0x0][0x658] ;  /* 0x0001960000047ab9 */ /* 0x000fc60000000800 */
[--C-:B------:R-:W-:Y:S01]  /*5790*/  SHF.R.U64 R20, R9, UR6, R4.reuse ;  /* 0x0000000609147c19 */ /* 0x100fe20008001204 */
[----:B------:R-:W1:Y:S01]  /*57a0*/  F2I.U32.TRUNC.NTZ R22, R22 ;  /* 0x0000001600167305 */ /* 0x000e62000020f000 */
[----:B------:R-:W-:Y:S01]  /*57b0*/  SHF.R.U32.HI R5, RZ, UR6, R4 ;  /* 0x00000006ff057c19 */ /* 0x000fe20008011604 */
[----:B---3--:R-:W-:-:S03]  /*57c0*/  IMAD.MOV R6, RZ, RZ, -R6 ;  /* 0x000000ffff067224 */ /* 0x008fc600078e0a06 */
[----:B------:R-:W-:Y:S01]  /*57d0*/  SHF.R.U64 R18, R20, UR4, R5 ;  /* 0x0000000414127c19 */ /* 0x000fe20008001205 */
[----:B--2---:R-:W-:Y:S01]  /*57e0*/  IMAD R15, R24, R6, R15 ;  /* 0x00000006180f7224 */ /* 0x004fe200078e020f */
[----:B------:R-:W-:-:S03]  /*57f0*/  SHF.R.U32.HI R23, RZ, UR4, R5 ;  /* 0x00000004ff177c19 */ /* 0x000fc60008011605 */
[----:B------:R-:W-:Y:S02]  /*5800*/  IMAD.MOV.U32 R4, RZ, RZ, R18 ;  /* 0x000000ffff047224 */ /* 0x000fe400078e0012 */
[----:B------:R-:W-:Y:S01]  /*5810*/  IMAD.MOV.U32 R5, RZ, RZ, R23 ;  /* 0x000000ffff057224 */ /* 0x000fe200078e0017 */
[----:B-1----:R-:W-:Y:S06]  /*5820*/  @!P1 BRA `(.L_x_109) ;  /* 0x0000000000289947 */ /* 0x002fec0003800000 */
[----:B------:R-:W-:Y:S02]  /*5830*/  ULDC UR4, c[0x0][0x64c] ;  /* 0x0001930000047ab9 */ /* 0x000fe40000000800 */
[----:B------:R-:W-:-:S05]  /*5840*/  IADD3 R5, P1, R18, UR4, RZ ;  /* 0x0000000412057c10 */ /* 0x000fca000ff3e0ff */
[----:B------:R-:W-:-:S04]  /*5850*/  IMAD.X R23, RZ, RZ, R23, P1 ;  /* 0x000000ffff177224 */ /* 0x000fc800008e0617 */
[----:B------:R-:W-:-:S04]  /*5860*/  IMAD.WIDE.U32 R6, R23, UR8, RZ ;  /* 0x0000000817067c25 */ /* 0x000fc8000f8e00ff */
[----:B------:R-:W-:-:S04]  /*5870*/  IMAD.WIDE.U32 R6, P1, R5, UR9, R6 ;  /* 0x0000000905067c25 */ /* 0x000fc8000f820006 */
[----:B------:R-:W-:-:S04]  /*5880*/  IMAD.WIDE.U32 R4, R5, UR8, RZ ;  /* 0x0000000805047c25 */ /* 0x000fc8000f8e00ff */
[----:B------:R-:W-:Y:S01]  /*5890*/  IMAD.MOV.U32 R4, RZ, RZ, R7 ;  /* 0x000000ffff047224 */ /* 0x000fe200078e0007 */
[----:B------:R-:W-:Y:S01]  /*58a0*/  IADD3 RZ, P3, R5, R6, RZ ;  /* 0x0000000605ff7210 */ /* 0x000fe20007f7e0ff */
[----:B------:R-:W-:-:S04]  /*58b0*/  IMAD.X R5, RZ, RZ, RZ, P1 ;  /* 0x000000ffff057224 */ /* 0x000fc800008e06ff */
[----:B------:R-:W-:-:S08]  /*58c0*/  IMAD.WIDE.U32.X R4, R23, UR9, R4, P3 ;  /* 0x0000000917047c25 */ /* 0x000fd000098e0404 */
.L_x_109:
[----:B------:R-:W-:Y:S01]  /*58d0*/  ISETP.NE.AND P1, PT, R2, 0x1, PT ;  /* 0x000000010200780c */ /* 0x000fe20003f25270 */
[----:B------:R-:W-:Y:S01]  /*58e0*/  ULDC UR4, c[0x0][0x648] ;  /* 0x0001920000047ab9 */ /* 0x000fe20000000800 */
[----:B------:R-:W-:Y:S01]  /*58f0*/  LOP3.LUT R20, R20, UR17, RZ, 0xc0, !PT ;  /* 0x0000001114147c12 */ /* 0x000fe2000f8ec0ff */
[----:B------:R-:W-:Y:S01]  /*5900*/  IMAD.MOV R22, RZ, RZ, -R22 ;  /* 0x000000ffff167224 */ /* 0x000fe200078e0a16 */
[----:B------:R-:W-:Y:S01]  /*5910*/  SHF.R.U64 R5, R4, UR4, R5 ;  /* 0x0000000404057c19 */ /* 0x000fe20008001205 */
[----:B------:R-:W-:Y:S01]  /*5920*/  ULDC UR4, c[0x0][0x638] ;  /* 0x00018e0000047ab9 */ /* 0x000fe20000000800 */
[----:B------:R-:W-:Y:S01]  /*5930*/  LOP3.LUT R9, R9, UR16, RZ, 0xc0, !PT ;  /* 0x0000001009097c12 */ /* 0x000fe2000f8ec0ff */
[----:B------:R-:W-:Y:S01]  /*5940*/  ULDC UR5, c[0x0][0x610] ;  /* 0x0001840000057ab9 */ /* 0x000fe20000000800 */
[----:B------:R-:W-:Y:S02]  /*5950*/  IMAD.MOV.U32 R4, RZ, RZ, 0x1 ;  /* 0x00000001ff047424 */ /* 0x000fe400078e00ff */
[----:B------:R-:W-:-:S02]  /*5960*/  IMAD.MOV R7, RZ, RZ, -R5 ;  /* 0x000000ffff077224 */ /* 0x000fc400078e0a05 */
[----:B------:R-:W-:Y:S02]  /*5970*/  IMAD R20, R5, UR18, R20 ;  /* 0x0000001205147c24 */ /* 0x000fe4000f8e0214 */
[----:B0-----:R-:W-:Y:S02]  /*5980*/  @P1 IMAD R15, R21, R22, R14 ;  /* 0x00000016150f1224 */ /* 0x001fe400078e020e */
[----:B------:R-:W-:Y:S01]  /*5990*/  IMAD R18, R7, UR4, R18 ;  /* 0x0000000407127c24 */ /* 0x000fe2000f8e0212 */
[----:B------:R-:W-:Y:S01]  /*59a0*/  ULDC UR4, c[0x0][0x600] ;  /* 0x0001800000047ab9 */ /* 0x000fe20000000800 */
[----:B------:R-:W-:Y:S02]  /*59b0*/  IMAD R15, R20, UR5, R15 ;  /* 0x00000005140f7c24 */ /* 0x000fe4000f8e020f */
[----:B------:R-:W-:-:S05]  /*59c0*/  IMAD R18, R18, UR4, R9 ;  /* 0x0000000412127c24 */ /* 0x000fca000f8e0209 */
[----:B------:R-:W-:Y:S02]  /*59d0*/  SEL R9, R18, R15, !P1 ;  /* 0x0000000f12097207 */ /* 0x000fe40004800000 */
[----:B------:R-:W-:-:S07]  /*59e0*/  SEL R7, R15, R18, !P1 ;  /* 0x000000120f077207 */ /* 0x000fce0004800000 */
.L_x_107:
[----:B------:R-:W-:Y:S05]  /*59f0*/  BSYNC B1 ;  /* 0x0000000000017941 */ /* 0x000fea0003800000 */
.L_x_106:
[----:B------:R-:W-:-:S13]  /*5a00*/  LOP3.LUT P1, RZ, R4, 0xff, RZ, 0xc0, !PT ;  /* 0x000000ff04ff7812 */ /* 0x000fda000782c0ff */
[----:B------:R-:W-:Y:S05]  /*5a10*/  @P1 BRA `(.L_x_110) ;  /* 0xfffffff400441947 */ /* 0x000fea000383ffff */
[----:B------:R-:W-:Y:S05]  /*5a20*/  BSYNC B0 ;  /* 0x0000000000007941 */ /* 0x000fea0003800000 */
.L_x_98:
[----:B------:R-:W-:-:S03]  /*5a30*/  UMOV UR4, 0xffffffff ;  /* 0xffffffff00047882 */ /* 0x000fc60000000000 */
[----:B------:R-:W-:Y:S05]  /*5a40*/  BRA.DIV UR4, `(.L_x_111) ;  /* 0x0000000604847947 */ /* 0x000fea000b800000 */
[----:B------:R-:W-:-:S13]  /*5a50*/  ELECT P6, URZ, PT ;  /* 0x00000000003f782f */ /* 0x000fda00038c0000 */
.L_x_128:
[----:B------:R-:W-:Y:S04]  /*5a60*/  BSSY B0, `(.L_x_112) ;  /* 0x0000046000007945 */ /* 0x000fe80003800000 */
[----:B------:R-:W-:Y:S05]  /*5a70*/  @!P6 BRA `(.L_x_113) ;  /* 0x000000040010e947 */ /* 0x000fea0003800000 */
[----:B------:R-:W-:-:S04]  /*5a80*/  LOP3.LUT R19, R19, 0x2, RZ, 0xfc, !PT ;  /* 0x0000000213137812 */ /* 0x000fc800078efcff */
[----:B------:R-:W-:-:S13]  /*5a90*/  ISETP.NE.AND P0, PT, R19, 0x3, PT ;  /* 0x000000031300780c */ /* 0x000fda0003f05270 */
[----:B------:R-:W-:Y:S05]  /*5aa0*/  @!P0 BRA `(.L_x_114) ;  /* 0x0000000000048947 */ /* 0x000fea0003800000 */
[----:B------:R-:W-:Y:S01]  /*5ab0*/  BPT.TRAP 0x1 ;  /* 0x000000040000795c */ /* 0x000fe20000300000 */
.L_x_114:
[----:B------:R-:W0:Y:S01]  /*5ac0*/  S2R R3, SR_CgaCtaId ;  /* 0x0000000000037919 */ /* 0x000e220000008800 */
[----:B------:R-:W-:-:S04]  /*5ad0*/  MOV R2, 0x400 ;  /* 0x0000040000027802 */ /* 0x000fc80000000f00 */
[----:B0-----:R-:W-:Y:S02]  /*5ae0*/  LEA R3, R3, R2, 0x18 ;  /* 0x0000000203037211 */ /* 0x001fe400078ec0ff */
[----:B------:R-:W-:-:S03]  /*5af0*/  SHF.L.U32 R2, R0, 0x1f, RZ ;  /* 0x0000001f00027819 */ /* 0x000fc600000006ff */
[----:B------:R-:W-:-:S04]  /*5b00*/  VIADD R3, R3, 0x38 ;  /* 0x0000003803037836 */ /* 0x000fc80000000000 */
[C---:B------:R-:W-:Y:S02]  /*5b10*/  IMAD R7, R12.reuse, 0x8, R3 ;  /* 0x000000080c077824 */ /* 0x040fe400078e0203 */
[----:B------:R-:W-:Y:S02]  /*5b20*/  VIADD R12, R12, 0x1 ;  /* 0x000000010c0c7836 */ /* 0x000fe40000000000 */
[----:B------:R-:W0:Y:S03]  /*5b30*/  SYNCS.PHASECHK.TRANS64.TRYWAIT P0, [R7+URZ], R2 ;  /* 0x00000002070075a7 */ /* 0x000e26000800017f */
[----:B------:R-:W-:-:S04]  /*5b40*/  ISETP.NE.AND P1, PT, R12, 0x7, PT ;  /* 0x000000070c00780c */ /* 0x000fc80003f25270 */
[----:B------:R-:W-:Y:S02]  /*5b50*/  SEL R5, RZ, 0x1, P1 ;  /* 0x00000001ff057807 */ /* 0x000fe40000800000 */
[----:B------:R-:W-:Y:S02]  /*5b60*/  SEL R12, R12, RZ, P1 ;  /* 0x000000ff0c0c7207 */ /* 0x000fe40000800000 */
[----:B------:R-:W-:-:S03]  /*5b70*/  LOP3.LUT R5, R0, R5, RZ, 0x3c, !PT ;  /* 0x0000000500057212 */ /* 0x000fc600078e3cff */
[----:B------:R-:W-:Y:S01]  /*5b80*/  IMAD R9, R12, 0x8, R3 ;  /* 0x000000080c097824 */ /* 0x000fe200078e0203 */
[----:B------:R-:W-:Y:S01]  /*5b90*/  SHF.L.U32 R4, R5, 0x1f, RZ ;  /* 0x0000001f05047819 */ /* 0x000fe200000006ff */
[----:B0-----:R-:W-:Y:S06]  /*5ba0*/  @!P0 BRA `(.L_x_115) ;  /* 0x00000004004c8947 */ /* 0x001fec0003800000 */
.L_x_129:
[----:B------:R-:W1:Y:S01]  /*5bb0*/  SYNCS.PHASECHK.TRANS64.TRYWAIT P0, [R9+URZ], R4 ;  /* 0x00000004090075a7 */ /* 0x000e62000800017f */
[----:B------:R-:W-:-:S05]  /*5bc0*/  VIADD R0, R12, 0x1 ;  /* 0x000000010c007836 */ /* 0x000fca0000000000 */
[----:B------:R-:W-:-:S04]  /*5bd0*/  ISETP.NE.AND P1, PT, R0, 0x7, PT ;  /* 0x000000070000780c */ /* 0x000fc80003f25270 */
[----:B0-----:R-:W-:Y:S02]  /*5be0*/  SEL R2, RZ, 0x1, P1 ;  /* 0x00000001ff027807 */ /* 0x001fe40000800000 */
[----:B------:R-:W-:Y:S02]  /*5bf0*/  SEL R0, R0, RZ, P1 ;  /* 0x000000ff00007207 */ /* 0x000fe40000800000 */
[----:B------:R-:W-:-:S03]  /*5c00*/  LOP3.LUT R7, R5, R2, RZ, 0x3c, !PT ;  /* 0x0000000205077212 */ /* 0x000fc600078e3cff */
[----:B------:R-:W-:Y:S01]  /*5c10*/  IMAD R6, R0, 0x8, R3 ;  /* 0x0000000800067824 */ /* 0x000fe200078e0203 */
[----:B------:R-:W-:Y:S01]  /*5c20*/  SHF.L.U32 R5, R7, 0x1f, RZ ;  /* 0x0000001f07057819 */ /* 0x000fe200000006ff */
[----:B-1----:R-:W-:Y:S06]  /*5c30*/  @!P0 BRA `(.L_x_116) ;  /* 0x00000004003c8947 */ /* 0x002fec0003800000 */
.L_x_130:
[----:B------:R-:W1:Y:S01]  /*5c40*/  SYNCS.PHASECHK.TRANS64.TRYWAIT P0, [R6+URZ], R5 ;  /* 0x00000005060075a7 */ /* 0x000e62000800017f */
[----:B------:R-:W-:-:S05]  /*5c50*/  VIADD R0, R0, 0x1 ;  /* 0x0000000100007836 */ /* 0x000fca0000000000 */
[----:B------:R-:W-:-:S04]  /*5c60*/  ISETP.NE.AND P1, PT, R0, 0x7, PT ;  /* 0x000000070000780c */ /* 0x000fc80003f25270 */
[----:B------:R-:W-:Y:S02]  /*5c70*/  SEL R2, RZ, 0x1, P1 ;  /* 0x00000001ff027807 */ /* 0x000fe40000800000 */
[----:B------:R-:W-:Y:S02]  /*5c80*/  SEL R0, R0, RZ, P1 ;  /* 0x000000ff00007207 */ /* 0x000fe40000800000 */
[----:B------:R-:W-:-:S03]  /*5c90*/  LOP3.LUT R7, R7, R2, RZ, 0x3c, !PT ;  /* 0x0000000207077212 */ /* 0x000fc600078e3cff */
[----:B0-----:R-:W-:Y:S01]  /*5ca0*/  IMAD R9, R0, 0x8, R3 ;  /* 0x0000000800097824 */ /* 0x001fe200078e0203 */
[----:B------:R-:W-:Y:S01]  /*5cb0*/  SHF.L.U32 R4, R7, 0x1f, RZ ;  /* 0x0000001f07047819 */ /* 0x000fe200000006ff */
[----:B-1----:R-:W-:Y:S06]  /*5cc0*/  @!P0 BRA `(.L_x_117) ;  /* 0x00000004002c8947 */ /* 0x002fec0003800000 */
.L_x_131:
        /* <DEDUP_REMOVED lines=9> */
.L_x_132:
        /* <DEDUP_REMOVED lines=9> */
.L_x_133:
[----:B------:R-:W1:Y:S01]  /*5df0*/  SYNCS.PHASECHK.TRANS64.TRYWAIT P0, [R9+URZ], R4 ;  /* 0x00000004090075a7 */ /* 0x000e62000800017f */
[----:B------:R-:W-:-:S05]  /*5e00*/  VIADD R0, R0, 0x1 ;  /* 0x0000000100007836 */ /* 0x000fca0000000000 */
[----:B------:R-:W-:-:S04]  /*5e10*/  ISETP.NE.AND P1, PT, R0, 0x7, PT ;  /* 0x000000070000780c */ /* 0x000fc80003f25270 */
[----:B------:R-:W-:Y:S02]  /*5e20*/  SEL R2, RZ, 0x1, P1 ;  /* 0x00000001ff027807 */ /* 0x000fe40000800000 */
[----:B------:R-:W-:Y:S02]  /*5e30*/  SEL R0, R0, RZ, P1 ;  /* 0x000000ff00007207 */ /* 0x000fe40000800000 */
[----:B------:R-:W-:Y:S01]  /*5e40*/  LOP3.LUT R2, R7, R2, RZ, 0x3c, !PT ;  /* 0x0000000207027212 */ /* 0x000fe200078e3cff */
[----:B-1----:R-:W-:Y:S06]  /*5e50*/  @!P0 BRA `(.L_x_120) ;  /* 0x0000000400048947 */ /* 0x002fec0003800000 */
.L_x_134:
[----:B------:R-:W-:Y:S01]  /*5e60*/  IMAD R3, R0, 0x8, R3 ;  /* 0x0000000800037824 */ /* 0x000fe200078e0203 */
[----:B------:R-:W-:-:S07]  /*5e70*/  SHF.L.U32 R0, R2, 0x1f, RZ ;  /* 0x0000001f02007819 */ /* 0x000fce00000006ff */
.L_x_121:
[----:B--2---:R2:W3:Y:S02]  /*5e80*/  SYNCS.PHASECHK.TRANS64.TRYWAIT P0, [R3+URZ], R0 ;  /* 0x00000000030075a7 */ /* 0x0044e4000800017f */
[----:B---3--:R-:W-:Y:S05]  /*5e90*/  @!P0 NANOSLEEP.SYNCS 0x989680 ;  /* 0x009896800000895d */ /* 0x008fea0003900000 */
[----:B------:R-:W3:Y:S02]  /*5ea0*/  @!P0 SYNCS.PHASECHK.TRANS64 P0, [R3+URZ], R0 ;  /* 0x00000000030085a7 */ /* 0x000ee4000800007f */
[----:B---3--:R-:W-:Y:S05]  /*5eb0*/  @!P0 BRA `(.L_x_121) ;  /* 0xfffffffc00f08947 */ /* 0x008fea000383ffff */
.L_x_113:
[----:B------:R-:W-:Y:S05]  /*5ec0*/  BSYNC B0 ;  /* 0x0000000000007941 */ /* 0x000fea0003800000 */
.L_x_112:
[----:B------:R-:W-:Y:S05]  /*5ed0*/  EXIT ;  /* 0x000000000000794d */ /* 0x000fea0003800000 */
.L_x_17:
[----:B---3--:R3:W4:Y:S02]  /*5ee0*/  SYNCS.PHASECHK.TRANS64.TRYWAIT P1, [R3+URZ], R0 ;  /* 0x00000000030075a7 */ /* 0x008724000802017f */
[----:B----4-:R-:W-:Y:S05]  /*5ef0*/  @!P1 NANOSLEEP.SYNCS 0x989680 ;  /* 0x009896800000995d */ /* 0x010fea0003900000 */
[----:B------:R-:W4:Y:S02]  /*5f00*/  @!P1 SYNCS.PHASECHK.TRANS64 P1, [R3+URZ], R0 ;  /* 0x00000000030095a7 */ /* 0x000f24000802007f */
[----:B----4-:R-:W-:Y:S05]  /*5f10*/  @!P1 BRA `(.L_x_17) ;  /* 0xfffffffc00f09947 */ /* 0x010fea000383ffff */
[----:B------:R-:W-:Y:S05]  /*5f20*/  BRA `(.L_x_16) ;  /* 0xffffffb000d07947 */ /* 0x000fea000383ffff */
.L_x_22:
[----:B-1----:R-:W-:-:S04]  /*5f30*/  IMAD.U32 R4, RZ, RZ, UR8 ;  /* 0x00000008ff047e24 */ /* 0x002fc8000f8e00ff */
[----:B------:R1:W2:Y:S03]  /*5f40*/  SYNCS.PHASECHK.TRANS64.TRYWAIT P1, [R4+URZ], R3 ;  /* 0x00000003040075a7 */ /* 0x0002a6000802017f */
[----:B--2---:R-:W-:Y:S05]  /*5f50*/  @!P1 NANOSLEEP.SYNCS 0x989680 ;  /* 0x009896800000995d */ /* 0x004fea0003900000 */
[----:B------:R-:W2:Y:S02]  /*5f60*/  @!P1 SYNCS.PHASECHK.TRANS64 P1, [R4+URZ], R3 ;  /* 0x00000003040095a7 */ /* 0x000ea4000802007f */
[----:B--2---:R-:W-:Y:S05]  /*5f70*/  @!P1 BRA `(.L_x_22) ;  /* 0xfffffffc00ec9947 */ /* 0x004fea000383ffff */
[----:B------:R-:W-:Y:S05]  /*5f80*/  BRA `(.L_x_21) ;  /* 0xffffffb400b07947 */ /* 0x000fea000383ffff */
.L_x_99:
[----:B------:R-:W-:Y:S01]  /*5f90*/  BSSY B1, `(.L_x_122) ;  /* 0x0000006000017945 */ /* 0x000fe20003800000 */
[----:B------:R-:W-:-:S07]  /*5fa0*/  IMAD.MOV.U32 R15, RZ, RZ, -0x1 ;  /* 0xffffffffff0f7424 */ /* 0x000fce00078e00ff */
[----:B------:R-:W-:Y:S05]  /*5fb0*/  WARPSYNC.COLLECTIVE R15, `(.L_x_123) ;  /* 0x000000000f0c7348 */ /* 0x000fea0003c00000 */
[----:B------:R-:W-:Y:S02]  /*5fc0*/  ELECT P6, UR62, PT ;  /* 0x00000000003e782f */ /* 0x000fe400038c0000 */
[----:B------:R-:W-:Y:S01]  /*5fd0*/  MOV R14, UR62 ;  /* 0x0000003e000e7c02 */ /* 0x000fe20008000f00 */
[----:B------:R-:W-:Y:S10]  /*5fe0*/  ENDCOLLECTIVE ;  /* 0x000000000000791b */ /* 0x000ff40003800000 */
.L_x_123:
[----:B------:R-:W-:Y:S05]  /*5ff0*/  BSYNC B1 ;  /* 0x0000000000017941 */ /* 0x000fea0003800000 */
.L_x_122:
[----:B------:R-:W-:Y:S05]  /*6000*/  BRA `(.L_x_124) ;  /* 0xffffffec00d47947 */ /* 0x000fea000383ffff */
.L_x_102:
[----:B0-----:R0:W1:Y:S02]  /*6010*/  SYNCS.PHASECHK.TRANS64.TRYWAIT P1, [R14+URZ+0x38], R7 ;  /* 0x000038070e0075a7 */ /* 0x001064000802017f */
[----:B-1----:R-:W-:Y:S05]  /*6020*/  @!P1 NANOSLEEP.SYNCS 0x989680 ;  /* 0x009896800000995d */ /* 0x002fea0003900000 */
[----:B------:R-:W1:Y:S02]  /*6030*/  @!P1 SYNCS.PHASECHK.TRANS64 P1, [R14+URZ+0x38], R7 ;  /* 0x000038070e0095a7 */ /* 0x000e64000802007f */
[----:B-1----:R-:W-:Y:S05]  /*6040*/  @!P1 BRA `(.L_x_102) ;  /* 0xfffffffc00f09947 */ /* 0x002fea000383ffff */
[----:B------:R-:W-:Y:S05]  /*6050*/  BRA `(.L_x_125) ;  /* 0xfffffff000087947 */ /* 0x000fea000383ffff */
.L_x_111:
[----:B------:R-:W-:Y:S01]  /*6060*/  BSSY B0, `(.L_x_126) ;  /* 0x0000006000007945 */ /* 0x000fe20003800000 */
[----:B------:R-:W-:-:S07]  /*6070*/  IMAD.MOV.U32 R15, RZ, RZ, -0x1 ;  /* 0xffffffffff0f7424 */ /* 0x000fce00078e00ff */
[----:B------:R-:W-:Y:S05]  /*6080*/  WARPSYNC.COLLECTIVE R15, `(.L_x_127) ;  /* 0x000000000f0c7348 */ /* 0x000fea0003c00000 */
[----:B------:R-:W-:Y:S02]  /*6090*/  ELECT P6, UR62, PT ;  /* 0x00000000003e782f */ /* 0x000fe400038c0000 */
[----:B------:R-:W-:Y:S01]  /*60a0*/  MOV R14, UR62 ;  /* 0x0000003e000e7c02 */ /* 0x000fe20008000f00 */
[----:B------:R-:W-:Y:S10]  /*60b0*/  ENDCOLLECTIVE ;  /* 0x000000000000791b */ /* 0x000ff40003800000 */
.L_x_127:
[----:B------:R-:W-:Y:S05]  /*60c0*/  BSYNC B0 ;  /* 0x0000000000007941 */ /* 0x000fea0003800000 */
.L_x_126:
[----:B------:R-:W-:Y:S05]  /*60d0*/  BRA `(.L_x_128) ;  /* 0xfffffff800607947 */ /* 0x000fea000383ffff */
.L_x_115:
[----:B0-----:R0:W1:Y:S02]  /*60e0*/  SYNCS.PHASECHK.TRANS64.TRYWAIT P0, [R7+URZ], R2 ;  /* 0x00000002070075a7 */ /* 0x001064000800017f */
[----:B-1----:R-:W-:Y:S05]  /*60f0*/  @!P0 NANOSLEEP.SYNCS 0x989680 ;  /* 0x009896800000895d */ /* 0x002fea0003900000 */
[----:B------:R-:W1:Y:S02]  /*6100*/  @!P0 SYNCS.PHASECHK.TRANS64 P0, [R7+URZ], R2 ;  /* 0x00000002070085a7 */ /* 0x000e64000800007f */
[----:B-1----:R-:W-:Y:S05]  /*6110*/  @!P0 BRA `(.L_x_115) ;  /* 0xfffffffc00f08947 */ /* 0x002fea000383ffff */
[----:B------:R-:W-:Y:S05]  /*6120*/  BRA `(.L_x_129) ;  /* 0xfffffff800a07947 */ /* 0x000fea000383ffff */
.L_x_116:
[----:B0-----:R0:W1:Y:S02]  /*6130*/  SYNCS.PHASECHK.TRANS64.TRYWAIT P0, [R9+URZ], R4 ;  /* 0x00000004090075a7 */ /* 0x001064000800017f */
[----:B-1----:R-:W-:Y:S05]  /*6140*/  @!P0 NANOSLEEP.SYNCS 0x989680 ;  /* 0x009896800000895d */ /* 0x002fea0003900000 */
[----:B------:R-:W1:Y:S02]  /*6150*/  @!P0 SYNCS.PHASECHK.TRANS64 P0, [R9+URZ], R4 ;  /* 0x00000004090085a7 */ /* 0x000e64000800007f */
[----:B-1----:R-:W-:Y:S05]  /*6160*/  @!P0 BRA `(.L_x_116) ;  /* 0xfffffffc00f08947 */ /* 0x002fea000383ffff */
[----:B------:R-:W-:Y:S05]  /*6170*/  BRA `(.L_x_130) ;  /* 0xfffffff800b07947 */ /* 0x000fea000383ffff */
.L_x_117:
[----:B0-----:R0:W1:Y:S02]  /*6180*/  SYNCS.PHASECHK.TRANS64.TRYWAIT P0, [R6+URZ], R5 ;  /* 0x00000005060075a7 */ /* 0x001064000800017f */
[----:B-1----:R-:W-:Y:S05]  /*6190*/  @!P0 NANOSLEEP.SYNCS 0x989680 ;  /* 0x009896800000895d */ /* 0x002fea0003900000 */
[----:B------:R-:W1:Y:S02]  /*61a0*/  @!P0 SYNCS.PHASECHK.TRANS64 P0, [R6+URZ], R5 ;  /* 0x00000005060085a7 */ /* 0x000e64000800007f */
[----:B-1----:R-:W-:Y:S05]  /*61b0*/  @!P0 BRA `(.L_x_117) ;  /* 0xfffffffc00f08947 */ /* 0x002fea000383ffff */
[----:B------:R-:W-:Y:S05]  /*61c0*/  BRA `(.L_x_131) ;  /* 0xfffffff800c07947 */ /* 0x000fea000383ffff */
.L_x_118:
[----:B0-----:R0:W1:Y:S02]  /*61d0*/  SYNCS.PHASECHK.TRANS64.TRYWAIT P0, [R9+URZ], R4 ;  /* 0x00000004090075a7 */ /* 0x001064000800017f */
[----:B-1----:R-:W-:Y:S05]  /*61e0*/  @!P0 NANOSLEEP.SYNCS 0x989680 ;  /* 0x009896800000895d */ /* 0x002fea0003900000 */
[----:B------:R-:W1:Y:S02]  /*61f0*/  @!P0 SYNCS.PHASECHK.TRANS64 P0, [R9+URZ], R4 ;  /* 0x00000004090085a7 */ /* 0x000e64000800007f */
[----:B-1----:R-:W-:Y:S05]  /*6200*/  @!P0 BRA `(.L_x_118) ;  /* 0xfffffffc00f08947 */ /* 0x002fea000383ffff */
[----:B------:R-:W-:Y:S05]  /*6210*/  BRA `(.L_x_132) ;  /* 0xfffffff800d07947 */ /* 0x000fea000383ffff */
.L_x_119:
[----:B0-----:R0:W1:Y:S02]  /*6220*/  SYNCS.PHASECHK.TRANS64.TRYWAIT P0, [R6+URZ], R5 ;  /* 0x00000005060075a7 */ /* 0x001064000800017f */
[----:B-1----:R-:W-:Y:S05]  /*6230*/  @!P0 NANOSLEEP.SYNCS 0x989680 ;  /* 0x009896800000895d */ /* 0x002fea0003900000 */
[----:B------:R-:W1:Y:S02]  /*6240*/  @!P0 SYNCS.PHASECHK.TRANS64 P0, [R6+URZ], R5 ;  /* 0x00000005060085a7 */ /* 0x000e64000800007f */
[----:B-1----:R-:W-:Y:S05]  /*6250*/  @!P0 BRA `(.L_x_119) ;  /* 0xfffffffc00f08947 */ /* 0x002fea000383ffff */
[----:B------:R-:W-:Y:S05]  /*6260*/  BRA `(.L_x_133) ;  /* 0xfffffff800e07947 */ /* 0x000fea000383ffff */
.L_x_120:
[----:B-1----:R1:W2:Y:S02]  /*6270*/  SYNCS.PHASECHK.TRANS64.TRYWAIT P0, [R9+URZ], R4 ;  /* 0x00000004090075a7 */ /* 0x0022a4000800017f */
[----:B--2---:R-:W-:Y:S05]  /*6280*/  @!P0 NANOSLEEP.SYNCS 0x989680 ;  /* 0x009896800000895d */ /* 0x004fea0003900000 */
[----:B------:R-:W2:Y:S02]  /*6290*/  @!P0 SYNCS.PHASECHK.TRANS64 P0, [R9+URZ], R4 ;  /* 0x00000004090085a7 */ /* 0x000ea4000800007f */
[----:B--2---:R-:W-:Y:S05]  /*62a0*/  @!P0 BRA `(.L_x_120) ;  /* 0xfffffffc00f08947 */ /* 0x004fea000383ffff */
[----:B------:R-:W-:Y:S05]  /*62b0*/  BRA `(.L_x_134) ;  /* 0xfffffff800e87947 */ /* 0x000fea000383ffff */
.L_x_135:
[----:B------:R-:W-:-:S00]  /*62c0*/  BRA `(.L_x_135) ;  /* 0xfffffffc00fc7947 */ /* 0x000fc0000383ffff */
[----:B------:R-:W-:-:S00]  /*62d0*/  NOP ;  /* 0x0000000000007918 */ /* 0x000fc00000000000 */
        /* <DEDUP_REMOVED lines=10> */
.L_x_136:


//--------------------- .nv.global.init           --------------------------
	.section	.nv.global.init,"aw",@progbits
.nv.global.init:
	.type		$str$22,@object
	.size		$str$22,($str$23 - $str$22)
$str$22:
        /*0000*/ 	.byte	0x6b, 0x5f, 0x74, 0x69, 0x6c, 0x65, 0x5f, 0x63, 0x6f, 0x75, 0x6e, 0x74, 0x20, 0x3e, 0x3d, 0x20
        /*0010*/ 	.byte	0x31, 0x00
	.type		$str$23,@object
	.size		$str$23,(__unnamed_1 - $str$23)
$str$23:
        /*0012*/ 	.byte	0x2f, 0x74, 0x6d, 0x70, 0x2f, 0x63, 0x75, 0x74, 0x6c, 0x61, 0x73, 0x73, 0x5f, 0x73, 0x77, 0x65
        /*0022*/ 	.byte	0x65, 0x70, 0x5f, 0x73, 0x72, 0x63, 0x2f, 0x69, 0x6e, 0x63, 0x6c, 0x75, 0x64, 0x65, 0x2f, 0x63
        /*0032*/ 	.byte	0x75, 0x74, 0x6c, 0x61, 0x73, 0x73, 0x2f, 0x67, 0x65, 0x6d, 0x6d, 0x2f, 0x63, 0x6f, 0x6c, 0x6c
        /*0042*/ 	.byte	0x65, 0x63, 0x74, 0x69, 0x76, 0x65, 0x2f, 0x73, 0x6d, 0x39, 0x30, 0x5f, 0x6d, 0x6d, 0x61, 0x5f
        /*0052*/ 	.byte	0x74, 0x6d, 0x61, 0x5f, 0x67, 0x6d, 0x6d, 0x61, 0x5f, 0x73, 0x73, 0x5f, 0x77, 0x61, 0x72, 0x70
        /*0062*/ 	.byte	0x73, 0x70, 0x65, 0x63, 0x69, 0x61, 0x6c, 0x69, 0x7a, 0x65, 0x64, 0x2e, 0x68, 0x70, 0x70, 0x00
	.type		__unnamed_1,@object
	.size		__unnamed_1,(.L_0 - __unnamed_1)
__unnamed_1:
        /*0072*/ 	.byte	0x76, 0x6f, 0x69, 0x64, 0x20, 0x63, 0x75, 0x74, 0x6c, 0x61, 0x73, 0x73, 0x3a, 0x3a, 0x67, 0x65
        /* <DEDUP_REMOVED lines=179> */
        /*0bb2*/ 	.byte	0x65, 0x6e, 0x74, 0x69, 0x74, 0x79, 0x5d, 0x00
.L_0:


//--------------------- .nv.shared._ZN7cutlass13device_kernelINS_4gemm6kernel13GemmUniversalIN4cute5tupleIJiiiiEEENS1_10collective13CollectiveMmaINS1_34MainloopSm90TmaGmmaWarpSpecializedILi7ENS5_IJNS4_1CILi1EEESB_SB_EEENS1_35KernelTmaWarpSpecializedCooperativeEEENS5_IJNSA_ILi128EEENSA_ILi64EEESG_EEENS_6half_tENS5_IJlSB_lEEESI_SJ_NS4_8TiledMMAINS4_8MMA_AtomIJNS4_4SM904GMMA25MMA_64x64x16_F32F16F16_SSILNSN_5MajorE0ELSP_0ELNSN_7ScaleInE1ELSQ_1EEEEEENS4_6LayoutINS5_IJNSA_ILi2EEESB_SB_EEENS5_IJSB_NSA_ILi0EEESW_EEEEENS5_IJNS4_10UnderscoreESZ_SZ_EEEEENS4_13SM90_TMA_LOADENS4_14ComposedLayoutINS4_7SwizzleILi3ELi4ELi3EEENS4_18smem_ptr_flag_bitsILi16EEENST_INS5_IJNSA_ILi8EEESG_EEENS5_IJSG_SB_EEEEEEEvNS4_8identityES12_S1C_vS1D_EENS_8epilogue10collective6detail29Sm90TmaWarpSpecializedAdapterINS1G_15DefaultEpilogueISI_SJ_SJ_NS1F_6thread17LinearCombinationISI_Li1EffLNS1K_9ScaleType4KindE0ELNS_15FloatRoundStyleE2ESI_EENS1_15EpilogueDefaultEEEEEvvEEEEvNT_6ParamsE --------------------------
	.section	.nv.shared._ZN7cutlass13device_kernelINS_4gemm6kernel13GemmUniversalIN4cute5tupleIJiiiiEEENS1_10collective13CollectiveMmaINS1_34MainloopSm90TmaGmmaWarpSpecializedILi7ENS5_IJNS4_1CILi1EEESB_SB_EEENS1_35KernelTmaWarpSpecializedCooperativeEEENS5_IJNSA_ILi128EEENSA_ILi64EEESG_EEENS_6half_tENS5_IJlSB_lEEESI_SJ_NS4_8TiledMMAINS4_8MMA_AtomIJNS4_4SM904GMMA25MMA_64x64x16_F32F16F16_SSILNSN_5MajorE0ELSP_0ELNSN_7ScaleInE1ELSQ_1EEEEEENS4_6LayoutINS5_IJNSA_ILi2EEESB_SB_EEENS5_IJSB_NSA_ILi0EEESW_EEEEENS5_IJNS4_10UnderscoreESZ_SZ_EEEEENS4_13SM90_TMA_LOADENS4_14ComposedLayoutINS4_7SwizzleILi3ELi4ELi3EEENS4_18smem_ptr_flag_bitsILi16EEENST_INS5_IJNSA_ILi8EEESG_EEENS5_IJSG_SB_EEEEEEEvNS4_8identityES12_S1C_vS1D_EENS_8epilogue10collective6detail29Sm90TmaWarpSpecializedAdapterINS1G_15DefaultEpilogueISI_SJ_SJ_NS1F_6thread17LinearCombinationISI_Li1EffLNS1K_9ScaleType4KindE0ELNS_15FloatRoundStyleE2ESI_EENS1_15EpilogueDefaultEEEEEvvEEEEvNT_6ParamsE,"aw",@nobits
	.sectionflags	@""
	.align	16
	.zero		1024


//--------------------- .nv.shared.reserved.0     --------------------------
	.section	.nv.shared.reserved.0,"aw",@nobits
	.weak		__nv_reservedSMEM_offset_0_alias
	.size		__nv_reservedSMEM_offset_0_alias, 0, 0
	.other		__nv_reservedSMEM_offset_0_alias,@"STO_CUDA_RESERVED_SHARED STV_DEFAULT"
__nv_reservedSMEM_offset_0_alias:
	.zero		0


//--------------------- .nv.global                --------------------------
	.section	.nv.global,"aw",@nobits
.nv.global:
	.type		_ZN40_INTERNAL_c89f20e8_4_k_cu_02372a21_157014cute1_E,@object
	.size		_ZN40_INTERNAL_c89f20e8_4_k_cu_02372a21_157014cute1_E,(_ZN40_INTERNAL_c89f20e8_4_k_cu_02372a21_157014cuda3std3__45__cpo6cbeginE - _ZN40_INTERNAL_c89f20e8_4_k_cu_02372a21_157014cute1_E)
_ZN40_INTERNAL_c89f20e8_4_k_cu_02372a21_157014cute1_E:
	.zero		1
	.type		_ZN40_INTERNAL_c89f20e8_4_k_cu_02372a21_157014cuda3std3__45__cpo6cbeginE,@object
	.size		_ZN40_INTERNAL_c89f20e8_4_k_cu_02372a21_157014cuda3std3__45__cpo6cbeginE,(_ZN40_INTERNAL_c89f20e8_4_k_cu_02372a21_157014cuda3std3__48in_placeE - _ZN40_INTERNAL_c89f20e8_4_k_cu_02372a21_157014cuda3std3__45__cpo6cbeginE)
_ZN40_INTERNAL_c89f20e8_4_k_cu_02372a21_157014cuda3std3__45__cpo6cbeginE:
	.zero		1
	.type		_ZN40_INTERNAL_c89f20e8_4_k_cu_02372a21_157014cuda3std3__48in_placeE,@object
	.size		_ZN40_INTERNAL_c89f20e8_4_k_cu_02372a21_157014cuda3std3__48in_placeE,(_ZN40_INTERNAL_c89f20e8_4_k_cu_02372a21_157014cuda3std6ranges3__45__cpo9iter_moveE - _ZN40_INTERNAL_c89f20e8_4_k_cu_02372a21_157014cuda3std3__48in_placeE)
_ZN40_INTERNAL_c89f20e8_4_k_cu_02372a21_157014cuda3std3__48in_placeE:
	.zero		1
	.type		_ZN40_INTERNAL_c89f20e8_4_k_cu_02372a21_157014cuda3std6ranges3__45__cpo9iter_moveE,@object
	.size		_ZN40_INTERNAL_c89f20e8_4_k_cu_02372a21_157014cuda3std6ranges3__45__cpo9iter_moveE,(_ZN40_INTERNAL_c89f20e8_4_k_cu_02372a21_157014cuda3std3__45__cpo5beginE - _ZN40_INTERNAL_c89f20e8_4_k_cu_02372a21_157014cuda3std6ranges3__45__cpo9iter_moveE)
_ZN40_INTERNAL_c89f20e8_4_k_cu_02372a21_157014cuda3std6ranges3__45__cpo9iter_moveE:
	.zero		1
	.type		_ZN40_INTERNAL_c89f20e8_4_k_cu_02372a21_157014cuda3std3__45__cpo5beginE,@object
	.size		_ZN40_INTERNAL_c89f20e8_4_k_cu_02372a21_157014cuda3std3__45__cpo5beginE,(_ZN40_INTERNAL_c89f20e8_4_k_cu_02372a21_157014cuda3std3__442_GLOBAL__N__c89f20e8_4_k_cu_02372a21_157016ignoreE - _ZN40_INTERNAL_c89f20e8_4_k_cu_02372a21_157014cuda3std3__45__cpo5beginE)
_ZN40_INTERNAL_c89f20e8_4_k_cu_02372a21_157014cuda3std3__45__cpo5beginE:
	.zero		1
	.type		_ZN40_INTERNAL_c89f20e8_4_k_cu_02372a21_157014cuda3std3__442_GLOBAL__N__c89f20e8_4_k_cu_02372a21_157016ignoreE,@object
	.size		_ZN40_INTERNAL_c89f20e8_4_k_cu_02372a21_157014cuda3std3__442_GLOBAL__N__c89f20e8_4_k_cu_02372a21_157016ignoreE,(_ZN40_INTERNAL_c89f20e8_4_k_cu_02372a21_157014cute7productE - _ZN40_INTERNAL_c89f20e8_4_k_cu_02372a21_157014cuda3std3__442_GLOBAL__N__c89f20e8_4_k_cu_02372a21_157016ignoreE)
_ZN40_INTERNAL_c89f20e8_4_k_cu_02372a21_157014cuda3std3__442_GLOBAL__N__c89f20e8_4_k_cu_02372a21_157016ignoreE:
	.zero		1
	.type		_ZN40_INTERNAL_c89f20e8_4_k_cu_02372a21_157014cute7productE,@object
	.size		_ZN40_INTERNAL_c89f20e8_4_k_cu_02372a21_157014cute7productE,(_ZN40_INTERNAL_c89f20e8_4_k_cu_02372a21_157014cuda3std3__45__cpo3endE - _ZN40_INTERNAL_c89f20e8_4_k_cu_02372a21_157014cute7productE)
_ZN40_INTERNAL_c89f20e8_4_k_cu_02372a21_157014cute7productE:
	.zero		1
	.type		_ZN40_INTERNAL_c89f20e8_4_k_cu_02372a21_157014cuda3std3__45__cpo3endE,@object
	.size		_ZN40_INTERNAL_c89f20e8_4_k_cu_02372a21_157014cuda3std3__45__cpo3endE,(_ZN40_INTERNAL_c89f20e8_4_k_cu_02372a21_157014cuda3std3__419piecewise_constructE - _ZN40_INTERNAL_c89f20e8_4_k_cu_02372a21_157014cuda3std3__45__cpo3endE)
_ZN40_INTERNAL_c89f20e8_4_k_cu_02372a21_157014cuda3std3__45__cpo3endE:
	.zero		1
	.type		_ZN40_INTERNAL_c89f20e8_4_k_cu_02372a21_157014cuda3std3__419piecewise_constructE,@object
	.size		_ZN40_INTERNAL_c89f20e8_4_k_cu_02372a21_157014cuda3std3__419piecewise_constructE,(_ZN40_INTERNAL_c89f20e8_4_k_cu_02372a21_157014cuda3std3__45__cpo4cendE - _ZN40_INTERNAL_c89f20e8_4_k_cu_02372a21_157014cuda3std3__419piecewise_constructE)
_ZN40_INTERNAL_c89f20e8_4_k_cu_02372a21_157014cuda3std3__419piecewise_constructE:
	.zero		1
	.type		_ZN40_INTERNAL_c89f20e8_4_k_cu_02372a21_157014cuda3std3__45__cpo4cendE,@object
	.size		_ZN40_INTERNAL_c89f20e8_4_k_cu_02372a21_157014cuda3std3__45__cpo4cendE,(_ZN40_INTERNAL_c89f20e8_4_k_cu_02372a21_157014cuda3std6ranges3__45__cpo4swapE - _ZN40_INTERNAL_c89f20e8_4_k_cu_02372a21_157014cuda3std3__45__cpo4cendE)
_ZN40_INTERNAL_c89f20e8_4_k_cu_02372a21_157014cuda3std3__45__cpo4cendE:
	.zero		1
	.type		_ZN40_INTERNAL_c89f20e8_4_k_cu_02372a21_157014cuda3std6ranges3__45__cpo4swapE,@object
	.size		_ZN40_INTERNAL_c89f20e8_4_k_cu_02372a21_157014cuda3std6ranges3__45__cpo4swapE,(.L_8 - _ZN40_INTERNAL_c89f20e8_4_k_cu_02372a21_157014cuda3std6ranges3__45__cpo4swapE)
_ZN40_INTERNAL_c89f20e8_4_k_cu_02372a21_157014cuda3std6ranges3__45__cpo4swapE:
	.zero		1
.L_8:


//--------------------- .nv.constant0._ZN7cutlass13device_kernelINS_4gemm6kernel13GemmUniversalIN4cute5tupleIJiiiiEEENS1_10collective13CollectiveMmaINS1_34MainloopSm90TmaGmmaWarpSpecializedILi7ENS5_IJNS4_1CILi1EEESB_SB_EEENS1_35KernelTmaWarpSpecializedCooperativeEEENS5_IJNSA_ILi128EEENSA_ILi64EEESG_EEENS_6half_tENS5_IJlSB_lEEESI_SJ_NS4_8TiledMMAINS4_8MMA_AtomIJNS4_4SM904GMMA25MMA_64x64x16_F32F16F16_SSILNSN_5MajorE0ELSP_0ELNSN_7ScaleInE1ELSQ_1EEEEEENS4_6LayoutINS5_IJNSA_ILi2EEESB_SB_EEENS5_IJSB_NSA_ILi0EEESW_EEEEENS5_IJNS4_10UnderscoreESZ_SZ_EEEEENS4_13SM90_TMA_LOADENS4_14ComposedLayoutINS4_7SwizzleILi3ELi4ELi3EEENS4_18smem_ptr_flag_bitsILi16EEENST_INS5_IJNSA_ILi8EEESG_EEENS5_IJSG_SB_EEEEEEEvNS4_8identityES12_S1C_vS1D_EENS_8epilogue10collective6detail29Sm90TmaWarpSpecializedAdapterINS1G_15DefaultEpilogueISI_SJ_SJ_NS1F_6thread17LinearCombinationISI_Li1EffLNS1K_9ScaleType4KindE0ELNS_15FloatRoundStyleE2ESI_EENS1_15EpilogueDefaultEEEEEvvEEEEvNT_6ParamsE --------------------------
	.section	.nv.constant0._ZN7cutlass13device_kernelINS_4gemm6kernel13GemmUniversalIN4cute5tupleIJiiiiEEENS1_10collective13CollectiveMmaINS1_34MainloopSm90TmaGmmaWarpSpecializedILi7ENS5_IJNS4_1CILi1EEESB_SB_EEENS1_35KernelTmaWarpSpecializedCooperativeEEENS5_IJNSA_ILi128EEENSA_ILi64EEESG_EEENS_6half_tENS5_IJlSB_lEEESI_SJ_NS4_8TiledMMAINS4_8MMA_AtomIJNS4_4SM904GMMA25MMA_64x64x16_F32F16F16_SSILNSN_5MajorE0ELSP_0ELNSN_7ScaleInE1ELSQ_1EEEEEENS4_6LayoutINS5_IJNSA_ILi2EEESB_SB_EEENS5_IJSB_NSA_ILi0EEESW_EEEEENS5_IJNS4_10UnderscoreESZ_SZ_EEEEENS4_13SM90_TMA_LOADENS4_14ComposedLayoutINS4_7SwizzleILi3ELi4ELi3EEENS4_18smem_ptr_flag_bitsILi16EEENST_INS5_IJNSA_ILi8EEESG_EEENS5_IJSG_SB_EEEEEEEvNS4_8identityES12_S1C_vS1D_EENS_8epilogue10collective6detail29Sm90TmaWarpSpecializedAdapterINS1G_15DefaultEpilogueISI_SJ_SJ_NS1F_6thread17LinearCombinationISI_Li1EffLNS1K_9ScaleType4KindE0ELNS_15FloatRoundStyleE2ESI_EENS1_15EpilogueDefaultEEEEEvvEEEEvNT_6ParamsE,"a",@progbits
	.sectionflags	@""
	.align	4
.nv.constant0._ZN7cutlass13device_kernelINS_4gemm6kernel13GemmUniversalIN4cute5tupleIJiiiiEEENS1_10collective13CollectiveMmaINS1_34MainloopSm90TmaGmmaWarpSpecializedILi7ENS5_IJNS4_1CILi1EEESB_SB_EEENS1_35KernelTmaWarpSpecializedCooperativeEEENS5_IJNSA_ILi128EEENSA_ILi64EEESG_EEENS_6half_tENS5_IJlSB_lEEESI_SJ_NS4_8TiledMMAINS4_8MMA_AtomIJNS4_4SM904GMMA25MMA_64x64x16_F32F16F16_SSILNSN_5MajorE0ELSP_0ELNSN_7ScaleInE1ELSQ_1EEEEEENS4_6LayoutINS5_IJNSA_ILi2EEESB_SB_EEENS5_IJSB_NSA_ILi0EEESW_EEEEENS5_IJNS4_10UnderscoreESZ_SZ_EEEEENS4_13SM90_TMA_LOADENS4_14ComposedLayoutINS4_7SwizzleILi3ELi4ELi3EEENS4_18smem_ptr_flag_bitsILi16EEENST_INS5_IJNSA_ILi8EEESG_EEENS5_IJSG_SB_EEEEEEEvNS4_8identityES12_S1C_vS1D_EENS_8epilogue10collective6detail29Sm90TmaWarpSpecializedAdapterINS1G_15DefaultEpilogueISI_SJ_SJ_NS1F_6thread17LinearCombinationISI_Li1EffLNS1K_9ScaleType4KindE0ELNS_15FloatRoundStyleE2ESI_EENS1_15EpilogueDefaultEEEEEvvEEEEvNT_6ParamsE:
	.zero		1664


//--------------------- SYMBOLS --------------------------

	.type		.nv.reservedSmem.offset0,@object
	.size		.nv.reservedSmem.offset0,0x4
	.type		__assertfail,@function
